//
// Generated by NVIDIA NVVM Compiler
//
// Compiler Build ID: CL-36424714
// Cuda compilation tools, release 13.0, V13.0.88
// Based on NVVM 20.0.0
//

.version 9.0
.target sm_100
.address_size 64

	// .globl	_Z25multiplyMatrixGPUByBlocksPfS_S_i

.visible .entry _Z25multiplyMatrixGPUByBlocksPfS_S_i(
	.param .u64 .ptr .align 1 _Z25multiplyMatrixGPUByBlocksPfS_S_i_param_0,
	.param .u64 .ptr .align 1 _Z25multiplyMatrixGPUByBlocksPfS_S_i_param_1,
	.param .u64 .ptr .align 1 _Z25multiplyMatrixGPUByBlocksPfS_S_i_param_2,
	.param .u32 _Z25multiplyMatrixGPUByBlocksPfS_S_i_param_3
)
{
	.reg .pred 	%p<10>;
	.reg .b32 	%r<34>;
	.reg .b32 	%f<112>;
	.reg .b64 	%rd<57>;

	ld.param.u64 	%rd16, [_Z25multiplyMatrixGPUByBlocksPfS_S_i_param_0];
	ld.param.u64 	%rd17, [_Z25multiplyMatrixGPUByBlocksPfS_S_i_param_1];
	ld.param.u64 	%rd15, [_Z25multiplyMatrixGPUByBlocksPfS_S_i_param_2];
	ld.param.u32 	%r20, [_Z25multiplyMatrixGPUByBlocksPfS_S_i_param_3];
	cvta.to.global.u64 	%rd1, %rd17;
	cvta.to.global.u64 	%rd2, %rd16;
	mov.u32 	%r1, %ctaid.x;
	mov.u32 	%r2, %ctaid.y;
	setp.lt.s32 	%p1, %r20, 1;
	mov.f32 	%f111, 0f00000000;
	@%p1 bra 	$L__BB0_13;
	mul.lo.s32 	%r3, %r2, 1139;
	mul.lo.s32 	%r4, %r1, 1139;
	and.b32  	%r5, %r20, 15;
	setp.lt.u32 	%p2, %r20, 16;
	mov.f32 	%f111, 0f00000000;
	mov.b32 	%r31, 0;
	@%p2 bra 	$L__BB0_4;
	and.b32  	%r31, %r20, 2147483632;
	neg.s32 	%r29, %r31;
	mul.wide.u32 	%rd18, %r2, 4556;
	add.s64 	%rd19, %rd18, %rd2;
	add.s64 	%rd54, %rd19, 32;
	mul.wide.u32 	%rd20, %r4, 4;
	add.s64 	%rd21, %rd20, %rd1;
	add.s64 	%rd53, %rd21, 32;
	mov.f32 	%f111, 0f00000000;
$L__BB0_3:
	.pragma "nounroll";
	ld.global.f32 	%f18, [%rd54+-32];
	ld.global.f32 	%f19, [%rd53+-32];
	fma.rn.f32 	%f20, %f18, %f19, %f111;
	ld.global.f32 	%f21, [%rd54+-28];
	ld.global.f32 	%f22, [%rd53+-28];
	fma.rn.f32 	%f23, %f21, %f22, %f20;
	ld.global.f32 	%f24, [%rd54+-24];
	ld.global.f32 	%f25, [%rd53+-24];
	fma.rn.f32 	%f26, %f24, %f25, %f23;
	ld.global.f32 	%f27, [%rd54+-20];
	ld.global.f32 	%f28, [%rd53+-20];
	fma.rn.f32 	%f29, %f27, %f28, %f26;
	ld.global.f32 	%f30, [%rd54+-16];
	ld.global.f32 	%f31, [%rd53+-16];
	fma.rn.f32 	%f32, %f30, %f31, %f29;
	ld.global.f32 	%f33, [%rd54+-12];
	ld.global.f32 	%f34, [%rd53+-12];
	fma.rn.f32 	%f35, %f33, %f34, %f32;
	ld.global.f32 	%f36, [%rd54+-8];
	ld.global.f32 	%f37, [%rd53+-8];
	fma.rn.f32 	%f38, %f36, %f37, %f35;
	ld.global.f32 	%f39, [%rd54+-4];
	ld.global.f32 	%f40, [%rd53+-4];
	fma.rn.f32 	%f41, %f39, %f40, %f38;
	ld.global.f32 	%f42, [%rd54];
	ld.global.f32 	%f43, [%rd53];
	fma.rn.f32 	%f44, %f42, %f43, %f41;
	ld.global.f32 	%f45, [%rd54+4];
	ld.global.f32 	%f46, [%rd53+4];
	fma.rn.f32 	%f47, %f45, %f46, %f44;
	ld.global.f32 	%f48, [%rd54+8];
	ld.global.f32 	%f49, [%rd53+8];
	fma.rn.f32 	%f50, %f48, %f49, %f47;
	ld.global.f32 	%f51, [%rd54+12];
	ld.global.f32 	%f52, [%rd53+12];
	fma.rn.f32 	%f53, %f51, %f52, %f50;
	ld.global.f32 	%f54, [%rd54+16];
	ld.global.f32 	%f55, [%rd53+16];
	fma.rn.f32 	%f56, %f54, %f55, %f53;
	ld.global.f32 	%f57, [%rd54+20];
	ld.global.f32 	%f58, [%rd53+20];
	fma.rn.f32 	%f59, %f57, %f58, %f56;
	ld.global.f32 	%f60, [%rd54+24];
	ld.global.f32 	%f61, [%rd53+24];
	fma.rn.f32 	%f62, %f60, %f61, %f59;
	ld.global.f32 	%f63, [%rd54+28];
	ld.global.f32 	%f64, [%rd53+28];
	fma.rn.f32 	%f111, %f63, %f64, %f62;
	add.s32 	%r29, %r29, 16;
	add.s64 	%rd54, %rd54, 64;
	add.s64 	%rd53, %rd53, 64;
	setp.ne.s32 	%p3, %r29, 0;
	@%p3 bra 	$L__BB0_3;
$L__BB0_4:
	setp.eq.s32 	%p4, %r5, 0;
	@%p4 bra 	$L__BB0_13;
	and.b32  	%r11, %r20, 7;
	setp.lt.u32 	%p5, %r5, 8;
	@%p5 bra 	$L__BB0_7;
	add.s32 	%r22, %r31, %r3;
	mul.wide.u32 	%rd22, %r22, 4;
	add.s64 	%rd23, %rd2, %rd22;
	ld.global.f32 	%f66, [%rd23];
	add.s32 	%r23, %r31, %r4;
	mul.wide.u32 	%rd24, %r23, 4;
	add.s64 	%rd25, %rd1, %rd24;
	ld.global.f32 	%f67, [%rd25];
	fma.rn.f32 	%f68, %f66, %f67, %f111;
	cvt.u64.u32 	%rd26, %r3;
	cvt.u64.u32 	%rd27, %r31;
	add.s64 	%rd28, %rd27, %rd26;
	shl.b64 	%rd29, %rd28, 2;
	add.s64 	%rd30, %rd2, %rd29;
	ld.global.f32 	%f69, [%rd30+4];
	cvt.u64.u32 	%rd31, %r4;
	add.s64 	%rd32, %rd27, %rd31;
	shl.b64 	%rd33, %rd32, 2;
	add.s64 	%rd34, %rd1, %rd33;
	ld.global.f32 	%f70, [%rd34+4];
	fma.rn.f32 	%f71, %f69, %f70, %f68;
	ld.global.f32 	%f72, [%rd30+8];
	ld.global.f32 	%f73, [%rd34+8];
	fma.rn.f32 	%f74, %f72, %f73, %f71;
	ld.global.f32 	%f75, [%rd30+12];
	ld.global.f32 	%f76, [%rd34+12];
	fma.rn.f32 	%f77, %f75, %f76, %f74;
	ld.global.f32 	%f78, [%rd30+16];
	ld.global.f32 	%f79, [%rd34+16];
	fma.rn.f32 	%f80, %f78, %f79, %f77;
	ld.global.f32 	%f81, [%rd30+20];
	ld.global.f32 	%f82, [%rd34+20];
	fma.rn.f32 	%f83, %f81, %f82, %f80;
	ld.global.f32 	%f84, [%rd30+24];
	ld.global.f32 	%f85, [%rd34+24];
	fma.rn.f32 	%f86, %f84, %f85, %f83;
	ld.global.f32 	%f87, [%rd30+28];
	ld.global.f32 	%f88, [%rd34+28];
	fma.rn.f32 	%f111, %f87, %f88, %f86;
	add.s32 	%r31, %r31, 8;
$L__BB0_7:
	setp.eq.s32 	%p6, %r11, 0;
	@%p6 bra 	$L__BB0_13;
	and.b32  	%r14, %r20, 3;
	setp.lt.u32 	%p7, %r11, 4;
	@%p7 bra 	$L__BB0_10;
	add.s32 	%r24, %r31, %r3;
	mul.wide.u32 	%rd35, %r24, 4;
	add.s64 	%rd36, %rd2, %rd35;
	ld.global.f32 	%f90, [%rd36];
	add.s32 	%r25, %r31, %r4;
	mul.wide.u32 	%rd37, %r25, 4;
	add.s64 	%rd38, %rd1, %rd37;
	ld.global.f32 	%f91, [%rd38];
	fma.rn.f32 	%f92, %f90, %f91, %f111;
	cvt.u64.u32 	%rd39, %r3;
	cvt.u64.u32 	%rd40, %r31;
	add.s64 	%rd41, %rd40, %rd39;
	shl.b64 	%rd42, %rd41, 2;
	add.s64 	%rd43, %rd2, %rd42;
	ld.global.f32 	%f93, [%rd43+4];
	cvt.u64.u32 	%rd44, %r4;
	add.s64 	%rd45, %rd40, %rd44;
	shl.b64 	%rd46, %rd45, 2;
	add.s64 	%rd47, %rd1, %rd46;
	ld.global.f32 	%f94, [%rd47+4];
	fma.rn.f32 	%f95, %f93, %f94, %f92;
	ld.global.f32 	%f96, [%rd43+8];
	ld.global.f32 	%f97, [%rd47+8];
	fma.rn.f32 	%f98, %f96, %f97, %f95;
	ld.global.f32 	%f99, [%rd43+12];
	ld.global.f32 	%f100, [%rd47+12];
	fma.rn.f32 	%f111, %f99, %f100, %f98;
	add.s32 	%r31, %r31, 4;
$L__BB0_10:
	setp.eq.s32 	%p8, %r14, 0;
	@%p8 bra 	$L__BB0_13;
	add.s32 	%r26, %r31, %r4;
	mul.wide.u32 	%rd48, %r26, 4;
	add.s64 	%rd56, %rd1, %rd48;
	add.s32 	%r27, %r31, %r3;
	mul.wide.u32 	%rd49, %r27, 4;
	add.s64 	%rd55, %rd2, %rd49;
	neg.s32 	%r33, %r14;
$L__BB0_12:
	.pragma "nounroll";
	ld.global.f32 	%f101, [%rd55];
	ld.global.f32 	%f102, [%rd56];
	fma.rn.f32 	%f111, %f101, %f102, %f111;
	add.s64 	%rd56, %rd56, 4;
	add.s64 	%rd55, %rd55, 4;
	add.s32 	%r33, %r33, 1;
	setp.ne.s32 	%p9, %r33, 0;
	@%p9 bra 	$L__BB0_12;
$L__BB0_13:
	cvta.to.global.u64 	%rd50, %rd15;
	mad.lo.s32 	%r28, %r20, %r2, %r1;
	mul.wide.s32 	%rd51, %r28, 4;
	add.s64 	%rd52, %rd50, %rd51;
	st.global.f32 	[%rd52], %f111;
	ret;

}
	// .globl	_Z34multiplyMatrixGPUByBlocksThreads1DPfS_S_i
.visible .entry _Z34multiplyMatrixGPUByBlocksThreads1DPfS_S_i(
	.param .u64 .ptr .align 1 _Z34multiplyMatrixGPUByBlocksThreads1DPfS_S_i_param_0,
	.param .u64 .ptr .align 1 _Z34multiplyMatrixGPUByBlocksThreads1DPfS_S_i_param_1,
	.param .u64 .ptr .align 1 _Z34multiplyMatrixGPUByBlocksThreads1DPfS_S_i_param_2,
	.param .u32 _Z34multiplyMatrixGPUByBlocksThreads1DPfS_S_i_param_3
)
{
	.reg .pred 	%p<10>;
	.reg .b32 	%r<43>;
	.reg .b32 	%f<112>;
	.reg .b64 	%rd<43>;

	ld.param.u64 	%rd11, [_Z34multiplyMatrixGPUByBlocksThreads1DPfS_S_i_param_0];
	ld.param.u64 	%rd12, [_Z34multiplyMatrixGPUByBlocksThreads1DPfS_S_i_param_1];
	ld.param.u64 	%rd10, [_Z34multiplyMatrixGPUByBlocksThreads1DPfS_S_i_param_2];
	ld.param.u32 	%r25, [_Z34multiplyMatrixGPUByBlocksThreads1DPfS_S_i_param_3];
	cvta.to.global.u64 	%rd1, %rd12;
	cvta.to.global.u64 	%rd2, %rd11;
	mov.u32 	%r26, %ntid.x;
	mov.u32 	%r27, %ctaid.x;
	mov.u32 	%r28, %tid.x;
	mad.lo.s32 	%r1, %r26, %r27, %r28;
	mov.u32 	%r2, %ctaid.y;
	setp.lt.s32 	%p1, %r25, 1;
	mov.f32 	%f111, 0f00000000;
	@%p1 bra 	$L__BB1_13;
	mul.lo.s32 	%r3, %r2, 1139;
	mul.lo.s32 	%r4, %r1, 1139;
	and.b32  	%r5, %r25, 15;
	setp.lt.u32 	%p2, %r25, 16;
	mov.f32 	%f111, 0f00000000;
	mov.b32 	%r39, 0;
	@%p2 bra 	$L__BB1_4;
	and.b32  	%r39, %r25, 2147483632;
	neg.s32 	%r37, %r39;
	mul.wide.u32 	%rd13, %r2, 4556;
	add.s64 	%rd14, %rd13, %rd2;
	add.s64 	%rd41, %rd14, 32;
	add.s64 	%rd4, %rd1, 32;
	mov.f32 	%f111, 0f00000000;
	mov.u32 	%r36, %r4;
$L__BB1_3:
	.pragma "nounroll";
	mul.wide.s32 	%rd15, %r36, 4;
	add.s64 	%rd16, %rd4, %rd15;
	ld.global.f32 	%f18, [%rd41+-32];
	ld.global.f32 	%f19, [%rd16+-32];
	fma.rn.f32 	%f20, %f18, %f19, %f111;
	ld.global.f32 	%f21, [%rd41+-28];
	ld.global.f32 	%f22, [%rd16+-28];
	fma.rn.f32 	%f23, %f21, %f22, %f20;
	ld.global.f32 	%f24, [%rd41+-24];
	ld.global.f32 	%f25, [%rd16+-24];
	fma.rn.f32 	%f26, %f24, %f25, %f23;
	ld.global.f32 	%f27, [%rd41+-20];
	ld.global.f32 	%f28, [%rd16+-20];
	fma.rn.f32 	%f29, %f27, %f28, %f26;
	ld.global.f32 	%f30, [%rd41+-16];
	ld.global.f32 	%f31, [%rd16+-16];
	fma.rn.f32 	%f32, %f30, %f31, %f29;
	ld.global.f32 	%f33, [%rd41+-12];
	ld.global.f32 	%f34, [%rd16+-12];
	fma.rn.f32 	%f35, %f33, %f34, %f32;
	ld.global.f32 	%f36, [%rd41+-8];
	ld.global.f32 	%f37, [%rd16+-8];
	fma.rn.f32 	%f38, %f36, %f37, %f35;
	ld.global.f32 	%f39, [%rd41+-4];
	ld.global.f32 	%f40, [%rd16+-4];
	fma.rn.f32 	%f41, %f39, %f40, %f38;
	ld.global.f32 	%f42, [%rd41];
	ld.global.f32 	%f43, [%rd16];
	fma.rn.f32 	%f44, %f42, %f43, %f41;
	ld.global.f32 	%f45, [%rd41+4];
	ld.global.f32 	%f46, [%rd16+4];
	fma.rn.f32 	%f47, %f45, %f46, %f44;
	ld.global.f32 	%f48, [%rd41+8];
	ld.global.f32 	%f49, [%rd16+8];
	fma.rn.f32 	%f50, %f48, %f49, %f47;
	ld.global.f32 	%f51, [%rd41+12];
	ld.global.f32 	%f52, [%rd16+12];
	fma.rn.f32 	%f53, %f51, %f52, %f50;
	ld.global.f32 	%f54, [%rd41+16];
	ld.global.f32 	%f55, [%rd16+16];
	fma.rn.f32 	%f56, %f54, %f55, %f53;
	ld.global.f32 	%f57, [%rd41+20];
	ld.global.f32 	%f58, [%rd16+20];
	fma.rn.f32 	%f59, %f57, %f58, %f56;
	ld.global.f32 	%f60, [%rd41+24];
	ld.global.f32 	%f61, [%rd16+24];
	fma.rn.f32 	%f62, %f60, %f61, %f59;
	ld.global.f32 	%f63, [%rd41+28];
	ld.global.f32 	%f64, [%rd16+28];
	fma.rn.f32 	%f111, %f63, %f64, %f62;
	add.s32 	%r37, %r37, 16;
	add.s64 	%rd41, %rd41, 64;
	add.s32 	%r36, %r36, 16;
	setp.ne.s32 	%p3, %r37, 0;
	@%p3 bra 	$L__BB1_3;
$L__BB1_4:
	setp.eq.s32 	%p4, %r5, 0;
	@%p4 bra 	$L__BB1_13;
	and.b32  	%r13, %r25, 7;
	setp.lt.u32 	%p5, %r5, 8;
	@%p5 bra 	$L__BB1_7;
	add.s32 	%r30, %r39, %r3;
	mul.wide.u32 	%rd17, %r30, 4;
	add.s64 	%rd18, %rd2, %rd17;
	ld.global.f32 	%f66, [%rd18];
	add.s32 	%r31, %r39, %r4;
	mul.wide.s32 	%rd19, %r31, 4;
	add.s64 	%rd20, %rd1, %rd19;
	ld.global.f32 	%f67, [%rd20];
	fma.rn.f32 	%f68, %f66, %f67, %f111;
	cvt.u64.u32 	%rd21, %r3;
	cvt.u64.u32 	%rd22, %r39;
	add.s64 	%rd23, %rd22, %rd21;
	shl.b64 	%rd24, %rd23, 2;
	add.s64 	%rd25, %rd2, %rd24;
	ld.global.f32 	%f69, [%rd25+4];
	ld.global.f32 	%f70, [%rd20+4];
	fma.rn.f32 	%f71, %f69, %f70, %f68;
	ld.global.f32 	%f72, [%rd25+8];
	ld.global.f32 	%f73, [%rd20+8];
	fma.rn.f32 	%f74, %f72, %f73, %f71;
	ld.global.f32 	%f75, [%rd25+12];
	ld.global.f32 	%f76, [%rd20+12];
	fma.rn.f32 	%f77, %f75, %f76, %f74;
	ld.global.f32 	%f78, [%rd25+16];
	ld.global.f32 	%f79, [%rd20+16];
	fma.rn.f32 	%f80, %f78, %f79, %f77;
	ld.global.f32 	%f81, [%rd25+20];
	ld.global.f32 	%f82, [%rd20+20];
	fma.rn.f32 	%f83, %f81, %f82, %f80;
	ld.global.f32 	%f84, [%rd25+24];
	ld.global.f32 	%f85, [%rd20+24];
	fma.rn.f32 	%f86, %f84, %f85, %f83;
	ld.global.f32 	%f87, [%rd25+28];
	ld.global.f32 	%f88, [%rd20+28];
	fma.rn.f32 	%f111, %f87, %f88, %f86;
	add.s32 	%r39, %r39, 8;
$L__BB1_7:
	setp.eq.s32 	%p6, %r13, 0;
	@%p6 bra 	$L__BB1_13;
	and.b32  	%r16, %r25, 3;
	setp.lt.u32 	%p7, %r13, 4;
	@%p7 bra 	$L__BB1_10;
	add.s32 	%r32, %r39, %r3;
	mul.wide.u32 	%rd26, %r32, 4;
	add.s64 	%rd27, %rd2, %rd26;
	ld.global.f32 	%f90, [%rd27];
	add.s32 	%r33, %r39, %r4;
	mul.wide.s32 	%rd28, %r33, 4;
	add.s64 	%rd29, %rd1, %rd28;
	ld.global.f32 	%f91, [%rd29];
	fma.rn.f32 	%f92, %f90, %f91, %f111;
	cvt.u64.u32 	%rd30, %r3;
	cvt.u64.u32 	%rd31, %r39;
	add.s64 	%rd32, %rd31, %rd30;
	shl.b64 	%rd33, %rd32, 2;
	add.s64 	%rd34, %rd2, %rd33;
	ld.global.f32 	%f93, [%rd34+4];
	ld.global.f32 	%f94, [%rd29+4];
	fma.rn.f32 	%f95, %f93, %f94, %f92;
	ld.global.f32 	%f96, [%rd34+8];
	ld.global.f32 	%f97, [%rd29+8];
	fma.rn.f32 	%f98, %f96, %f97, %f95;
	ld.global.f32 	%f99, [%rd34+12];
	ld.global.f32 	%f100, [%rd29+12];
	fma.rn.f32 	%f111, %f99, %f100, %f98;
	add.s32 	%r39, %r39, 4;
$L__BB1_10:
	setp.eq.s32 	%p8, %r16, 0;
	@%p8 bra 	$L__BB1_13;
	add.s32 	%r42, %r39, %r4;
	add.s32 	%r34, %r39, %r3;
	mul.wide.u32 	%rd35, %r34, 4;
	add.s64 	%rd42, %rd2, %rd35;
	neg.s32 	%r41, %r16;
$L__BB1_12:
	.pragma "nounroll";
	mul.wide.s32 	%rd36, %r42, 4;
	add.s64 	%rd37, %rd1, %rd36;
	ld.global.f32 	%f101, [%rd42];
	ld.global.f32 	%f102, [%rd37];
	fma.rn.f32 	%f111, %f101, %f102, %f111;
	add.s32 	%r42, %r42, 1;
	add.s64 	%rd42, %rd42, 4;
	add.s32 	%r41, %r41, 1;
	setp.ne.s32 	%p9, %r41, 0;
	@%p9 bra 	$L__BB1_12;
$L__BB1_13:
	cvta.to.global.u64 	%rd38, %rd10;
	mad.lo.s32 	%r35, %r25, %r2, %r1;
	mul.wide.s32 	%rd39, %r35, 4;
	add.s64 	%rd40, %rd38, %rd39;
	st.global.f32 	[%rd40], %f111;
	ret;

}
	// .globl	_Z45multiplyMatrixGPUByBlocksThreads1DNonMultiplePfS_S_i
.visible .entry _Z45multiplyMatrixGPUByBlocksThreads1DNonMultiplePfS_S_i(
	.param .u64 .ptr .align 1 _Z45multiplyMatrixGPUByBlocksThreads1DNonMultiplePfS_S_i_param_0,
	.param .u64 .ptr .align 1 _Z45multiplyMatrixGPUByBlocksThreads1DNonMultiplePfS_S_i_param_1,
	.param .u64 .ptr .align 1 _Z45multiplyMatrixGPUByBlocksThreads1DNonMultiplePfS_S_i_param_2,
	.param .u32 _Z45multiplyMatrixGPUByBlocksThreads1DNonMultiplePfS_S_i_param_3
)
{
	.reg .pred 	%p<11>;
	.reg .b32 	%r<43>;
	.reg .b32 	%f<112>;
	.reg .b64 	%rd<43>;

	ld.param.u64 	%rd11, [_Z45multiplyMatrixGPUByBlocksThreads1DNonMultiplePfS_S_i_param_0];
	ld.param.u64 	%rd12, [_Z45multiplyMatrixGPUByBlocksThreads1DNonMultiplePfS_S_i_param_1];
	ld.param.u64 	%rd10, [_Z45multiplyMatrixGPUByBlocksThreads1DNonMultiplePfS_S_i_param_2];
	ld.param.u32 	%r25, [_Z45multiplyMatrixGPUByBlocksThreads1DNonMultiplePfS_S_i_param_3];
	cvta.to.global.u64 	%rd1, %rd12;
	cvta.to.global.u64 	%rd2, %rd11;
	mov.u32 	%r26, %ntid.x;
	mov.u32 	%r27, %ctaid.x;
	mov.u32 	%r28, %tid.x;
	mad.lo.s32 	%r1, %r26, %r27, %r28;
	setp.ge.s32 	%p1, %r1, %r25;
	@%p1 bra 	$L__BB2_15;
	mov.u32 	%r2, %ctaid.y;
	setp.lt.s32 	%p2, %r25, 1;
	mov.f32 	%f111, 0f00000000;
	@%p2 bra 	$L__BB2_14;
	mul.lo.s32 	%r3, %r2, 1139;
	mul.lo.s32 	%r4, %r1, 1139;
	and.b32  	%r5, %r25, 15;
	setp.lt.u32 	%p3, %r25, 16;
	mov.f32 	%f111, 0f00000000;
	mov.b32 	%r39, 0;
	@%p3 bra 	$L__BB2_5;
	and.b32  	%r39, %r25, 2147483632;
	neg.s32 	%r37, %r39;
	mul.wide.u32 	%rd13, %r2, 4556;
	add.s64 	%rd14, %rd13, %rd2;
	add.s64 	%rd41, %rd14, 32;
	add.s64 	%rd4, %rd1, 32;
	mov.f32 	%f111, 0f00000000;
	mov.u32 	%r36, %r4;
$L__BB2_4:
	.pragma "nounroll";
	mul.wide.s32 	%rd15, %r36, 4;
	add.s64 	%rd16, %rd4, %rd15;
	ld.global.f32 	%f18, [%rd41+-32];
	ld.global.f32 	%f19, [%rd16+-32];
	fma.rn.f32 	%f20, %f18, %f19, %f111;
	ld.global.f32 	%f21, [%rd41+-28];
	ld.global.f32 	%f22, [%rd16+-28];
	fma.rn.f32 	%f23, %f21, %f22, %f20;
	ld.global.f32 	%f24, [%rd41+-24];
	ld.global.f32 	%f25, [%rd16+-24];
	fma.rn.f32 	%f26, %f24, %f25, %f23;
	ld.global.f32 	%f27, [%rd41+-20];
	ld.global.f32 	%f28, [%rd16+-20];
	fma.rn.f32 	%f29, %f27, %f28, %f26;
	ld.global.f32 	%f30, [%rd41+-16];
	ld.global.f32 	%f31, [%rd16+-16];
	fma.rn.f32 	%f32, %f30, %f31, %f29;
	ld.global.f32 	%f33, [%rd41+-12];
	ld.global.f32 	%f34, [%rd16+-12];
	fma.rn.f32 	%f35, %f33, %f34, %f32;
	ld.global.f32 	%f36, [%rd41+-8];
	ld.global.f32 	%f37, [%rd16+-8];
	fma.rn.f32 	%f38, %f36, %f37, %f35;
	ld.global.f32 	%f39, [%rd41+-4];
	ld.global.f32 	%f40, [%rd16+-4];
	fma.rn.f32 	%f41, %f39, %f40, %f38;
	ld.global.f32 	%f42, [%rd41];
	ld.global.f32 	%f43, [%rd16];
	fma.rn.f32 	%f44, %f42, %f43, %f41;
	ld.global.f32 	%f45, [%rd41+4];
	ld.global.f32 	%f46, [%rd16+4];
	fma.rn.f32 	%f47, %f45, %f46, %f44;
	ld.global.f32 	%f48, [%rd41+8];
	ld.global.f32 	%f49, [%rd16+8];
	fma.rn.f32 	%f50, %f48, %f49, %f47;
	ld.global.f32 	%f51, [%rd41+12];
	ld.global.f32 	%f52, [%rd16+12];
	fma.rn.f32 	%f53, %f51, %f52, %f50;
	ld.global.f32 	%f54, [%rd41+16];
	ld.global.f32 	%f55, [%rd16+16];
	fma.rn.f32 	%f56, %f54, %f55, %f53;
	ld.global.f32 	%f57, [%rd41+20];
	ld.global.f32 	%f58, [%rd16+20];
	fma.rn.f32 	%f59, %f57, %f58, %f56;
	ld.global.f32 	%f60, [%rd41+24];
	ld.global.f32 	%f61, [%rd16+24];
	fma.rn.f32 	%f62, %f60, %f61, %f59;
	ld.global.f32 	%f63, [%rd41+28];
	ld.global.f32 	%f64, [%rd16+28];
	fma.rn.f32 	%f111, %f63, %f64, %f62;
	add.s32 	%r37, %r37, 16;
	add.s64 	%rd41, %rd41, 64;
	add.s32 	%r36, %r36, 16;
	setp.ne.s32 	%p4, %r37, 0;
	@%p4 bra 	$L__BB2_4;
$L__BB2_5:
	setp.eq.s32 	%p5, %r5, 0;
	@%p5 bra 	$L__BB2_14;
	and.b32  	%r13, %r25, 7;
	setp.lt.u32 	%p6, %r5, 8;
	@%p6 bra 	$L__BB2_8;
	add.s32 	%r30, %r39, %r3;
	mul.wide.u32 	%rd17, %r30, 4;
	add.s64 	%rd18, %rd2, %rd17;
	ld.global.f32 	%f66, [%rd18];
	add.s32 	%r31, %r39, %r4;
	mul.wide.s32 	%rd19, %r31, 4;
	add.s64 	%rd20, %rd1, %rd19;
	ld.global.f32 	%f67, [%rd20];
	fma.rn.f32 	%f68, %f66, %f67, %f111;
	cvt.u64.u32 	%rd21, %r3;
	cvt.u64.u32 	%rd22, %r39;
	add.s64 	%rd23, %rd22, %rd21;
	shl.b64 	%rd24, %rd23, 2;
	add.s64 	%rd25, %rd2, %rd24;
	ld.global.f32 	%f69, [%rd25+4];
	ld.global.f32 	%f70, [%rd20+4];
	fma.rn.f32 	%f71, %f69, %f70, %f68;
	ld.global.f32 	%f72, [%rd25+8];
	ld.global.f32 	%f73, [%rd20+8];
	fma.rn.f32 	%f74, %f72, %f73, %f71;
	ld.global.f32 	%f75, [%rd25+12];
	ld.global.f32 	%f76, [%rd20+12];
	fma.rn.f32 	%f77, %f75, %f76, %f74;
	ld.global.f32 	%f78, [%rd25+16];
	ld.global.f32 	%f79, [%rd20+16];
	fma.rn.f32 	%f80, %f78, %f79, %f77;
	ld.global.f32 	%f81, [%rd25+20];
	ld.global.f32 	%f82, [%rd20+20];
	fma.rn.f32 	%f83, %f81, %f82, %f80;
	ld.global.f32 	%f84, [%rd25+24];
	ld.global.f32 	%f85, [%rd20+24];
	fma.rn.f32 	%f86, %f84, %f85, %f83;
	ld.global.f32 	%f87, [%rd25+28];
	ld.global.f32 	%f88, [%rd20+28];
	fma.rn.f32 	%f111, %f87, %f88, %f86;
	add.s32 	%r39, %r39, 8;
$L__BB2_8:
	setp.eq.s32 	%p7, %r13, 0;
	@%p7 bra 	$L__BB2_14;
	and.b32  	%r16, %r25, 3;
	setp.lt.u32 	%p8, %r13, 4;
	@%p8 bra 	$L__BB2_11;
	add.s32 	%r32, %r39, %r3;
	mul.wide.u32 	%rd26, %r32, 4;
	add.s64 	%rd27, %rd2, %rd26;
	ld.global.f32 	%f90, [%rd27];
	add.s32 	%r33, %r39, %r4;
	mul.wide.s32 	%rd28, %r33, 4;
	add.s64 	%rd29, %rd1, %rd28;
	ld.global.f32 	%f91, [%rd29];
	fma.rn.f32 	%f92, %f90, %f91, %f111;
	cvt.u64.u32 	%rd30, %r3;
	cvt.u64.u32 	%rd31, %r39;
	add.s64 	%rd32, %rd31, %rd30;
	shl.b64 	%rd33, %rd32, 2;
	add.s64 	%rd34, %rd2, %rd33;
	ld.global.f32 	%f93, [%rd34+4];
	ld.global.f32 	%f94, [%rd29+4];
	fma.rn.f32 	%f95, %f93, %f94, %f92;
	ld.global.f32 	%f96, [%rd34+8];
	ld.global.f32 	%f97, [%rd29+8];
	fma.rn.f32 	%f98, %f96, %f97, %f95;
	ld.global.f32 	%f99, [%rd34+12];
	ld.global.f32 	%f100, [%rd29+12];
	fma.rn.f32 	%f111, %f99, %f100, %f98;
	add.s32 	%r39, %r39, 4;
$L__BB2_11:
	setp.eq.s32 	%p9, %r16, 0;
	@%p9 bra 	$L__BB2_14;
	add.s32 	%r42, %r39, %r4;
	add.s32 	%r34, %r39, %r3;
	mul.wide.u32 	%rd35, %r34, 4;
	add.s64 	%rd42, %rd2, %rd35;
	neg.s32 	%r41, %r16;
$L__BB2_13:
	.pragma "nounroll";
	mul.wide.s32 	%rd36, %r42, 4;
	add.s64 	%rd37, %rd1, %rd36;
	ld.global.f32 	%f101, [%rd42];
	ld.global.f32 	%f102, [%rd37];
	fma.rn.f32 	%f111, %f101, %f102, %f111;
	add.s32 	%r42, %r42, 1;
	add.s64 	%rd42, %rd42, 4;
	add.s32 	%r41, %r41, 1;
	setp.ne.s32 	%p10, %r41, 0;
	@%p10 bra 	$L__BB2_13;
$L__BB2_14:
	mad.lo.s32 	%r35, %r25, %r2, %r1;
	cvta.to.global.u64 	%rd38, %rd10;
	mul.wide.s32 	%rd39, %r35, 4;
	add.s64 	%rd40, %rd38, %rd39;
	st.global.f32 	[%rd40], %f111;
$L__BB2_15:
	ret;

}
	// .globl	_Z34multiplyMatrixGPUByBlocksThreads2DPfS_S_i
.visible .entry _Z34multiplyMatrixGPUByBlocksThreads2DPfS_S_i(
	.param .u64 .ptr .align 1 _Z34multiplyMatrixGPUByBlocksThreads2DPfS_S_i_param_0,
	.param .u64 .ptr .align 1 _Z34multiplyMatrixGPUByBlocksThreads2DPfS_S_i_param_1,
	.param .u64 .ptr .align 1 _Z34multiplyMatrixGPUByBlocksThreads2DPfS_S_i_param_2,
	.param .u32 _Z34multiplyMatrixGPUByBlocksThreads2DPfS_S_i_param_3
)
{
	.reg .pred 	%p<10>;
	.reg .b32 	%r<46>;
	.reg .b32 	%f<112>;
	.reg .b64 	%rd<43>;

	ld.param.u64 	%rd11, [_Z34multiplyMatrixGPUByBlocksThreads2DPfS_S_i_param_0];
	ld.param.u64 	%rd12, [_Z34multiplyMatrixGPUByBlocksThreads2DPfS_S_i_param_1];
	ld.param.u64 	%rd10, [_Z34multiplyMatrixGPUByBlocksThreads2DPfS_S_i_param_2];
	ld.param.u32 	%r25, [_Z34multiplyMatrixGPUByBlocksThreads2DPfS_S_i_param_3];
	cvta.to.global.u64 	%rd1, %rd12;
	cvta.to.global.u64 	%rd2, %rd11;
	mov.u32 	%r26, %ntid.x;
	mov.u32 	%r27, %ctaid.x;
	mov.u32 	%r28, %tid.x;
	mad.lo.s32 	%r1, %r26, %r27, %r28;
	mov.u32 	%r29, %ntid.y;
	mov.u32 	%r30, %ctaid.y;
	mov.u32 	%r31, %tid.y;
	mad.lo.s32 	%r2, %r29, %r30, %r31;
	setp.lt.s32 	%p1, %r25, 1;
	mov.f32 	%f111, 0f00000000;
	@%p1 bra 	$L__BB3_13;
	mul.lo.s32 	%r3, %r2, 1139;
	mul.lo.s32 	%r4, %r1, 1139;
	and.b32  	%r5, %r25, 15;
	setp.lt.u32 	%p2, %r25, 16;
	mov.f32 	%f111, 0f00000000;
	mov.b32 	%r42, 0;
	@%p2 bra 	$L__BB3_4;
	and.b32  	%r42, %r25, 2147483632;
	neg.s32 	%r40, %r42;
	mul.wide.u32 	%rd13, %r3, 4;
	add.s64 	%rd14, %rd13, %rd2;
	add.s64 	%rd41, %rd14, 32;
	add.s64 	%rd4, %rd1, 32;
	mov.f32 	%f111, 0f00000000;
	mov.u32 	%r39, %r4;
$L__BB3_3:
	.pragma "nounroll";
	mul.wide.s32 	%rd15, %r39, 4;
	add.s64 	%rd16, %rd4, %rd15;
	ld.global.f32 	%f18, [%rd41+-32];
	ld.global.f32 	%f19, [%rd16+-32];
	fma.rn.f32 	%f20, %f18, %f19, %f111;
	ld.global.f32 	%f21, [%rd41+-28];
	ld.global.f32 	%f22, [%rd16+-28];
	fma.rn.f32 	%f23, %f21, %f22, %f20;
	ld.global.f32 	%f24, [%rd41+-24];
	ld.global.f32 	%f25, [%rd16+-24];
	fma.rn.f32 	%f26, %f24, %f25, %f23;
	ld.global.f32 	%f27, [%rd41+-20];
	ld.global.f32 	%f28, [%rd16+-20];
	fma.rn.f32 	%f29, %f27, %f28, %f26;
	ld.global.f32 	%f30, [%rd41+-16];
	ld.global.f32 	%f31, [%rd16+-16];
	fma.rn.f32 	%f32, %f30, %f31, %f29;
	ld.global.f32 	%f33, [%rd41+-12];
	ld.global.f32 	%f34, [%rd16+-12];
	fma.rn.f32 	%f35, %f33, %f34, %f32;
	ld.global.f32 	%f36, [%rd41+-8];
	ld.global.f32 	%f37, [%rd16+-8];
	fma.rn.f32 	%f38, %f36, %f37, %f35;
	ld.global.f32 	%f39, [%rd41+-4];
	ld.global.f32 	%f40, [%rd16+-4];
	fma.rn.f32 	%f41, %f39, %f40, %f38;
	ld.global.f32 	%f42, [%rd41];
	ld.global.f32 	%f43, [%rd16];
	fma.rn.f32 	%f44, %f42, %f43, %f41;
	ld.global.f32 	%f45, [%rd41+4];
	ld.global.f32 	%f46, [%rd16+4];
	fma.rn.f32 	%f47, %f45, %f46, %f44;
	ld.global.f32 	%f48, [%rd41+8];
	ld.global.f32 	%f49, [%rd16+8];
	fma.rn.f32 	%f50, %f48, %f49, %f47;
	ld.global.f32 	%f51, [%rd41+12];
	ld.global.f32 	%f52, [%rd16+12];
	fma.rn.f32 	%f53, %f51, %f52, %f50;
	ld.global.f32 	%f54, [%rd41+16];
	ld.global.f32 	%f55, [%rd16+16];
	fma.rn.f32 	%f56, %f54, %f55, %f53;
	ld.global.f32 	%f57, [%rd41+20];
	ld.global.f32 	%f58, [%rd16+20];
	fma.rn.f32 	%f59, %f57, %f58, %f56;
	ld.global.f32 	%f60, [%rd41+24];
	ld.global.f32 	%f61, [%rd16+24];
	fma.rn.f32 	%f62, %f60, %f61, %f59;
	ld.global.f32 	%f63, [%rd41+28];
	ld.global.f32 	%f64, [%rd16+28];
	fma.rn.f32 	%f111, %f63, %f64, %f62;
	add.s32 	%r40, %r40, 16;
	add.s64 	%rd41, %rd41, 64;
	add.s32 	%r39, %r39, 16;
	setp.ne.s32 	%p3, %r40, 0;
	@%p3 bra 	$L__BB3_3;
$L__BB3_4:
	setp.eq.s32 	%p4, %r5, 0;
	@%p4 bra 	$L__BB3_13;
	and.b32  	%r13, %r25, 7;
	setp.lt.u32 	%p5, %r5, 8;
	@%p5 bra 	$L__BB3_7;
	add.s32 	%r33, %r42, %r3;
	mul.wide.u32 	%rd17, %r33, 4;
	add.s64 	%rd18, %rd2, %rd17;
	ld.global.f32 	%f66, [%rd18];
	add.s32 	%r34, %r42, %r4;
	mul.wide.s32 	%rd19, %r34, 4;
	add.s64 	%rd20, %rd1, %rd19;
	ld.global.f32 	%f67, [%rd20];
	fma.rn.f32 	%f68, %f66, %f67, %f111;
	cvt.u64.u32 	%rd21, %r3;
	cvt.u64.u32 	%rd22, %r42;
	add.s64 	%rd23, %rd22, %rd21;
	shl.b64 	%rd24, %rd23, 2;
	add.s64 	%rd25, %rd2, %rd24;
	ld.global.f32 	%f69, [%rd25+4];
	ld.global.f32 	%f70, [%rd20+4];
	fma.rn.f32 	%f71, %f69, %f70, %f68;
	ld.global.f32 	%f72, [%rd25+8];
	ld.global.f32 	%f73, [%rd20+8];
	fma.rn.f32 	%f74, %f72, %f73, %f71;
	ld.global.f32 	%f75, [%rd25+12];
	ld.global.f32 	%f76, [%rd20+12];
	fma.rn.f32 	%f77, %f75, %f76, %f74;
	ld.global.f32 	%f78, [%rd25+16];
	ld.global.f32 	%f79, [%rd20+16];
	fma.rn.f32 	%f80, %f78, %f79, %f77;
	ld.global.f32 	%f81, [%rd25+20];
	ld.global.f32 	%f82, [%rd20+20];
	fma.rn.f32 	%f83, %f81, %f82, %f80;
	ld.global.f32 	%f84, [%rd25+24];
	ld.global.f32 	%f85, [%rd20+24];
	fma.rn.f32 	%f86, %f84, %f85, %f83;
	ld.global.f32 	%f87, [%rd25+28];
	ld.global.f32 	%f88, [%rd20+28];
	fma.rn.f32 	%f111, %f87, %f88, %f86;
	add.s32 	%r42, %r42, 8;
$L__BB3_7:
	setp.eq.s32 	%p6, %r13, 0;
	@%p6 bra 	$L__BB3_13;
	and.b32  	%r16, %r25, 3;
	setp.lt.u32 	%p7, %r13, 4;
	@%p7 bra 	$L__BB3_10;
	add.s32 	%r35, %r42, %r3;
	mul.wide.u32 	%rd26, %r35, 4;
	add.s64 	%rd27, %rd2, %rd26;
	ld.global.f32 	%f90, [%rd27];
	add.s32 	%r36, %r42, %r4;
	mul.wide.s32 	%rd28, %r36, 4;
	add.s64 	%rd29, %rd1, %rd28;
	ld.global.f32 	%f91, [%rd29];
	fma.rn.f32 	%f92, %f90, %f91, %f111;
	cvt.u64.u32 	%rd30, %r3;
	cvt.u64.u32 	%rd31, %r42;
	add.s64 	%rd32, %rd31, %rd30;
	shl.b64 	%rd33, %rd32, 2;
	add.s64 	%rd34, %rd2, %rd33;
	ld.global.f32 	%f93, [%rd34+4];
	ld.global.f32 	%f94, [%rd29+4];
	fma.rn.f32 	%f95, %f93, %f94, %f92;
	ld.global.f32 	%f96, [%rd34+8];
	ld.global.f32 	%f97, [%rd29+8];
	fma.rn.f32 	%f98, %f96, %f97, %f95;
	ld.global.f32 	%f99, [%rd34+12];
	ld.global.f32 	%f100, [%rd29+12];
	fma.rn.f32 	%f111, %f99, %f100, %f98;
	add.s32 	%r42, %r42, 4;
$L__BB3_10:
	setp.eq.s32 	%p8, %r16, 0;
	@%p8 bra 	$L__BB3_13;
	add.s32 	%r45, %r42, %r4;
	add.s32 	%r37, %r42, %r3;
	mul.wide.u32 	%rd35, %r37, 4;
	add.s64 	%rd42, %rd2, %rd35;
	neg.s32 	%r44, %r16;
$L__BB3_12:
	.pragma "nounroll";
	mul.wide.s32 	%rd36, %r45, 4;
	add.s64 	%rd37, %rd1, %rd36;
	ld.global.f32 	%f101, [%rd42];
	ld.global.f32 	%f102, [%rd37];
	fma.rn.f32 	%f111, %f101, %f102, %f111;
	add.s32 	%r45, %r45, 1;
	add.s64 	%rd42, %rd42, 4;
	add.s32 	%r44, %r44, 1;
	setp.ne.s32 	%p9, %r44, 0;
	@%p9 bra 	$L__BB3_12;
$L__BB3_13:
	cvta.to.global.u64 	%rd38, %rd10;
	mad.lo.s32 	%r38, %r25, %r2, %r1;
	mul.wide.s32 	%rd39, %r38, 4;
	add.s64 	%rd40, %rd38, %rd39;
	st.global.f32 	[%rd40], %f111;
	ret;

}
	// .globl	_Z45multiplyMatrixGPUByBlocksThreads2DNonMultiplePfS_S_i
.visible .entry _Z45multiplyMatrixGPUByBlocksThreads2DNonMultiplePfS_S_i(
	.param .u64 .ptr .align 1 _Z45multiplyMatrixGPUByBlocksThreads2DNonMultiplePfS_S_i_param_0,
	.param .u64 .ptr .align 1 _Z45multiplyMatrixGPUByBlocksThreads2DNonMultiplePfS_S_i_param_1,
	.param .u64 .ptr .align 1 _Z45multiplyMatrixGPUByBlocksThreads2DNonMultiplePfS_S_i_param_2,
	.param .u32 _Z45multiplyMatrixGPUByBlocksThreads2DNonMultiplePfS_S_i_param_3
)
{
	.reg .pred 	%p<10>;
	.reg .b32 	%r<49>;
	.reg .b32 	%f<111>;
	.reg .b64 	%rd<43>;

	ld.param.u64 	%rd11, [_Z45multiplyMatrixGPUByBlocksThreads2DNonMultiplePfS_S_i_param_0];
	ld.param.u64 	%rd12, [_Z45multiplyMatrixGPUByBlocksThreads2DNonMultiplePfS_S_i_param_1];
	ld.param.u64 	%rd10, [_Z45multiplyMatrixGPUByBlocksThreads2DNonMultiplePfS_S_i_param_2];
	ld.param.u32 	%r26, [_Z45multiplyMatrixGPUByBlocksThreads2DNonMultiplePfS_S_i_param_3];
	cvta.to.global.u64 	%rd1, %rd12;
	cvta.to.global.u64 	%rd2, %rd11;
	mov.u32 	%r27, %ntid.x;
	mov.u32 	%r28, %ctaid.x;
	mov.u32 	%r29, %tid.x;
	mad.lo.s32 	%r1, %r27, %r28, %r29;
	mov.u32 	%r30, %ntid.y;
	mov.u32 	%r31, %ctaid.y;
	mov.u32 	%r32, %tid.y;
	mad.lo.s32 	%r33, %r30, %r31, %r32;
	max.s32 	%r34, %r1, %r33;
	setp.ge.s32 	%p1, %r34, %r26;
	@%p1 bra 	$L__BB4_14;
	mul.lo.s32 	%r3, %r33, 1139;
	mul.lo.s32 	%r4, %r1, 1139;
	and.b32  	%r5, %r26, 15;
	setp.lt.u32 	%p2, %r26, 16;
	mov.f32 	%f110, 0f00000000;
	mov.b32 	%r45, 0;
	@%p2 bra 	$L__BB4_4;
	and.b32  	%r45, %r26, 2147483632;
	neg.s32 	%r43, %r45;
	mul.wide.u32 	%rd13, %r3, 4;
	add.s64 	%rd14, %rd13, %rd2;
	add.s64 	%rd41, %rd14, 32;
	add.s64 	%rd4, %rd1, 32;
	mov.f32 	%f110, 0f00000000;
	mov.u32 	%r42, %r4;
$L__BB4_3:
	.pragma "nounroll";
	mul.wide.s32 	%rd15, %r42, 4;
	add.s64 	%rd16, %rd4, %rd15;
	ld.global.f32 	%f17, [%rd41+-32];
	ld.global.f32 	%f18, [%rd16+-32];
	fma.rn.f32 	%f19, %f17, %f18, %f110;
	ld.global.f32 	%f20, [%rd41+-28];
	ld.global.f32 	%f21, [%rd16+-28];
	fma.rn.f32 	%f22, %f20, %f21, %f19;
	ld.global.f32 	%f23, [%rd41+-24];
	ld.global.f32 	%f24, [%rd16+-24];
	fma.rn.f32 	%f25, %f23, %f24, %f22;
	ld.global.f32 	%f26, [%rd41+-20];
	ld.global.f32 	%f27, [%rd16+-20];
	fma.rn.f32 	%f28, %f26, %f27, %f25;
	ld.global.f32 	%f29, [%rd41+-16];
	ld.global.f32 	%f30, [%rd16+-16];
	fma.rn.f32 	%f31, %f29, %f30, %f28;
	ld.global.f32 	%f32, [%rd41+-12];
	ld.global.f32 	%f33, [%rd16+-12];
	fma.rn.f32 	%f34, %f32, %f33, %f31;
	ld.global.f32 	%f35, [%rd41+-8];
	ld.global.f32 	%f36, [%rd16+-8];
	fma.rn.f32 	%f37, %f35, %f36, %f34;
	ld.global.f32 	%f38, [%rd41+-4];
	ld.global.f32 	%f39, [%rd16+-4];
	fma.rn.f32 	%f40, %f38, %f39, %f37;
	ld.global.f32 	%f41, [%rd41];
	ld.global.f32 	%f42, [%rd16];
	fma.rn.f32 	%f43, %f41, %f42, %f40;
	ld.global.f32 	%f44, [%rd41+4];
	ld.global.f32 	%f45, [%rd16+4];
	fma.rn.f32 	%f46, %f44, %f45, %f43;
	ld.global.f32 	%f47, [%rd41+8];
	ld.global.f32 	%f48, [%rd16+8];
	fma.rn.f32 	%f49, %f47, %f48, %f46;
	ld.global.f32 	%f50, [%rd41+12];
	ld.global.f32 	%f51, [%rd16+12];
	fma.rn.f32 	%f52, %f50, %f51, %f49;
	ld.global.f32 	%f53, [%rd41+16];
	ld.global.f32 	%f54, [%rd16+16];
	fma.rn.f32 	%f55, %f53, %f54, %f52;
	ld.global.f32 	%f56, [%rd41+20];
	ld.global.f32 	%f57, [%rd16+20];
	fma.rn.f32 	%f58, %f56, %f57, %f55;
	ld.global.f32 	%f59, [%rd41+24];
	ld.global.f32 	%f60, [%rd16+24];
	fma.rn.f32 	%f61, %f59, %f60, %f58;
	ld.global.f32 	%f62, [%rd41+28];
	ld.global.f32 	%f63, [%rd16+28];
	fma.rn.f32 	%f110, %f62, %f63, %f61;
	add.s32 	%r43, %r43, 16;
	add.s64 	%rd41, %rd41, 64;
	add.s32 	%r42, %r42, 16;
	setp.ne.s32 	%p3, %r43, 0;
	@%p3 bra 	$L__BB4_3;
$L__BB4_4:
	setp.eq.s32 	%p4, %r5, 0;
	@%p4 bra 	$L__BB4_13;
	and.b32  	%r13, %r26, 7;
	setp.lt.u32 	%p5, %r5, 8;
	@%p5 bra 	$L__BB4_7;
	add.s32 	%r36, %r45, %r3;
	mul.wide.u32 	%rd17, %r36, 4;
	add.s64 	%rd18, %rd2, %rd17;
	ld.global.f32 	%f65, [%rd18];
	add.s32 	%r37, %r45, %r4;
	mul.wide.s32 	%rd19, %r37, 4;
	add.s64 	%rd20, %rd1, %rd19;
	ld.global.f32 	%f66, [%rd20];
	fma.rn.f32 	%f67, %f65, %f66, %f110;
	cvt.u64.u32 	%rd21, %r3;
	cvt.u64.u32 	%rd22, %r45;
	add.s64 	%rd23, %rd22, %rd21;
	shl.b64 	%rd24, %rd23, 2;
	add.s64 	%rd25, %rd2, %rd24;
	ld.global.f32 	%f68, [%rd25+4];
	ld.global.f32 	%f69, [%rd20+4];
	fma.rn.f32 	%f70, %f68, %f69, %f67;
	ld.global.f32 	%f71, [%rd25+8];
	ld.global.f32 	%f72, [%rd20+8];
	fma.rn.f32 	%f73, %f71, %f72, %f70;
	ld.global.f32 	%f74, [%rd25+12];
	ld.global.f32 	%f75, [%rd20+12];
	fma.rn.f32 	%f76, %f74, %f75, %f73;
	ld.global.f32 	%f77, [%rd25+16];
	ld.global.f32 	%f78, [%rd20+16];
	fma.rn.f32 	%f79, %f77, %f78, %f76;
	ld.global.f32 	%f80, [%rd25+20];
	ld.global.f32 	%f81, [%rd20+20];
	fma.rn.f32 	%f82, %f80, %f81, %f79;
	ld.global.f32 	%f83, [%rd25+24];
	ld.global.f32 	%f84, [%rd20+24];
	fma.rn.f32 	%f85, %f83, %f84, %f82;
	ld.global.f32 	%f86, [%rd25+28];
	ld.global.f32 	%f87, [%rd20+28];
	fma.rn.f32 	%f110, %f86, %f87, %f85;
	add.s32 	%r45, %r45, 8;
$L__BB4_7:
	setp.eq.s32 	%p6, %r13, 0;
	@%p6 bra 	$L__BB4_13;
	and.b32  	%r16, %r26, 3;
	setp.lt.u32 	%p7, %r13, 4;
	@%p7 bra 	$L__BB4_10;
	add.s32 	%r38, %r45, %r3;
	mul.wide.u32 	%rd26, %r38, 4;
	add.s64 	%rd27, %rd2, %rd26;
	ld.global.f32 	%f89, [%rd27];
	add.s32 	%r39, %r45, %r4;
	mul.wide.s32 	%rd28, %r39, 4;
	add.s64 	%rd29, %rd1, %rd28;
	ld.global.f32 	%f90, [%rd29];
	fma.rn.f32 	%f91, %f89, %f90, %f110;
	cvt.u64.u32 	%rd30, %r3;
	cvt.u64.u32 	%rd31, %r45;
	add.s64 	%rd32, %rd31, %rd30;
	shl.b64 	%rd33, %rd32, 2;
	add.s64 	%rd34, %rd2, %rd33;
	ld.global.f32 	%f92, [%rd34+4];
	ld.global.f32 	%f93, [%rd29+4];
	fma.rn.f32 	%f94, %f92, %f93, %f91;
	ld.global.f32 	%f95, [%rd34+8];
	ld.global.f32 	%f96, [%rd29+8];
	fma.rn.f32 	%f97, %f95, %f96, %f94;
	ld.global.f32 	%f98, [%rd34+12];
	ld.global.f32 	%f99, [%rd29+12];
	fma.rn.f32 	%f110, %f98, %f99, %f97;
	add.s32 	%r45, %r45, 4;
$L__BB4_10:
	setp.eq.s32 	%p8, %r16, 0;
	@%p8 bra 	$L__BB4_13;
	add.s32 	%r48, %r45, %r4;
	add.s32 	%r40, %r45, %r3;
	mul.wide.u32 	%rd35, %r40, 4;
	add.s64 	%rd42, %rd2, %rd35;
	neg.s32 	%r47, %r16;
$L__BB4_12:
	.pragma "nounroll";
	mul.wide.s32 	%rd36, %r48, 4;
	add.s64 	%rd37, %rd1, %rd36;
	ld.global.f32 	%f100, [%rd42];
	ld.global.f32 	%f101, [%rd37];
	fma.rn.f32 	%f110, %f100, %f101, %f110;
	add.s32 	%r48, %r48, 1;
	add.s64 	%rd42, %rd42, 4;
	add.s32 	%r47, %r47, 1;
	setp.ne.s32 	%p9, %r47, 0;
	@%p9 bra 	$L__BB4_12;
$L__BB4_13:
	mad.lo.s32 	%r41, %r26, %r33, %r1;
	cvta.to.global.u64 	%rd38, %rd10;
	mul.wide.s32 	%rd39, %r41, 4;
	add.s64 	%rd40, %rd38, %rd39;
	st.global.f32 	[%rd40], %f110;
$L__BB4_14:
	ret;

}


// ===== COMPILED SASS (sm_100) =====

	.target	sm_100

	.elftype	@"ET_EXEC"


//--------------------- .note.nv.tkinfo           --------------------------
	.section	.note.nv.tkinfo,"",@"SHT_NOTE"
	.sectionflags	@"SHF_NOTE_NV_TKINFO"
	.tkinfo
        /*0018*/ 	.word	0x00000002
        /*0030*/ 	.string	""
        /*0030*/ 	.string	"ptxas"
        /*0030*/ 	.string	"Cuda compilation tools, release 13.0, V13.0.88"
        /*0030*/ 	.string	"Build cuda_13.0.r13.0/compiler.36424714_0"
        /*0030*/ 	.string	"-arch sm_100 -m 64 "



//--------------------- .note.nv.cuinfo           --------------------------
	.section	.note.nv.cuinfo,"",@"SHT_NOTE"
	.sectionflags	@"SHF_NOTE_NV_CUINFO"
        /*0018*/ 	.short	0x0002
        /*001a*/ 	.short	0x0064
        /*001c*/ 	.short	0x0082
	.zero		2


//--------------------- .nv.info                  --------------------------
	.section	.nv.info,"",@"SHT_CUDA_INFO"
	.align	4


	//----- nvinfo : EIATTR_REGCOUNT
	.align		4
        /*0000*/ 	.byte	0x04, 0x2f
        /*0002*/ 	.short	(.L_1 - .L_0)
	.align		4
.L_0:
        /*0004*/ 	.word	index@(_Z25multiplyMatrixGPUByBlocksPfS_S_i)
        /*0008*/ 	.word	0x0000001f


	//----- nvinfo : EIATTR_FRAME_SIZE
	.align		4
.L_1:
        /*000c*/ 	.byte	0x04, 0x11
        /*000e*/ 	.short	(.L_3 - .L_2)
	.align		4
.L_2:
        /*0010*/ 	.word	index@(_Z25multiplyMatrixGPUByBlocksPfS_S_i)
        /*0014*/ 	.word	0x00000000


	//----- nvinfo : EIATTR_REGCOUNT
	.align		4
.L_3:
        /*0018*/ 	.byte	0x04, 0x2f
        /*001a*/ 	.short	(.L_5 - .L_4)
	.align		4
.L_4:
        /*001c*/ 	.word	index@(_Z34multiplyMatrixGPUByBlocksThreads1DPfS_S_i)
        /*0020*/ 	.word	0x00000020


	//----- nvinfo : EIATTR_FRAME_SIZE
	.align		4
.L_5:
        /*0024*/ 	.byte	0x04, 0x11
        /*0026*/ 	.short	(.L_7 - .L_6)
	.align		4
.L_6:
        /*0028*/ 	.word	index@(_Z34multiplyMatrixGPUByBlocksThreads1DPfS_S_i)
        /*002c*/ 	.word	0x00000000


	//----- nvinfo : EIATTR_REGCOUNT
	.align		4
.L_7:
        /*0030*/ 	.byte	0x04, 0x2f
        /*0032*/ 	.short	(.L_9 - .L_8)
	.align		4
.L_8:
        /*0034*/ 	.word	index@(_Z45multiplyMatrixGPUByBlocksThreads1DNonMultiplePfS_S_i)
        /*0038*/ 	.word	0x0000001f


	//----- nvinfo : EIATTR_FRAME_SIZE
	.align		4
.L_9:
        /*003c*/ 	.byte	0x04, 0x11
        /*003e*/ 	.short	(.L_11 - .L_10)
	.align		4
.L_10:
        /*0040*/ 	.word	index@(_Z45multiplyMatrixGPUByBlocksThreads1DNonMultiplePfS_S_i)
        /*0044*/ 	.word	0x00000000


	//----- nvinfo : EIATTR_REGCOUNT
	.align		4
.L_11:
        /*0048*/ 	.byte	0x04, 0x2f
        /*004a*/ 	.short	(.L_13 - .L_12)
	.align		4
.L_12:
        /*004c*/ 	.word	index@(_Z34multiplyMatrixGPUByBlocksThreads2DPfS_S_i)
        /*0050*/ 	.word	0x0000001f


	//----- nvinfo : EIATTR_FRAME_SIZE
	.align		4
.L_13:
        /*0054*/ 	.byte	0x04, 0x11
        /*0056*/ 	.short	(.L_15 - .L_14)
	.align		4
.L_14:
        /*0058*/ 	.word	index@(_Z34multiplyMatrixGPUByBlocksThreads2DPfS_S_i)
        /*005c*/ 	.word	0x00000000


	//----- nvinfo : EIATTR_REGCOUNT
	.align		4
.L_15:
        /*0060*/ 	.byte	0x04, 0x2f
        /*0062*/ 	.short	(.L_17 - .L_16)
	.align		4
.L_16:
        /*0064*/ 	.word	index@(_Z45multiplyMatrixGPUByBlocksThreads2DNonMultiplePfS_S_i)
        /*0068*/ 	.word	0x0000001f


	//----- nvinfo : EIATTR_FRAME_SIZE
	.align		4
.L_17:
        /*006c*/ 	.byte	0x04, 0x11
        /*006e*/ 	.short	(.L_19 - .L_18)
	.align		4
.L_18:
        /*0070*/ 	.word	index@(_Z45multiplyMatrixGPUByBlocksThreads2DNonMultiplePfS_S_i)
        /*0074*/ 	.word	0x00000000


	//----- nvinfo : EIATTR_MIN_STACK_SIZE
	.align		4
.L_19:
        /*0078*/ 	.byte	0x04, 0x12
        /*007a*/ 	.short	(.L_21 - .L_20)
	.align		4
.L_20:
        /*007c*/ 	.word	index@(_Z45multiplyMatrixGPUByBlocksThreads2DNonMultiplePfS_S_i)
        /*0080*/ 	.word	0x00000000


	//----- nvinfo : EIATTR_MIN_STACK_SIZE
	.align		4
.L_21:
        /*0084*/ 	.byte	0x04, 0x12
        /*0086*/ 	.short	(.L_23 - .L_22)
	.align		4
.L_22:
        /*0088*/ 	.word	index@(_Z34multiplyMatrixGPUByBlocksThreads2DPfS_S_i)
        /*008c*/ 	.word	0x00000000


	//----- nvinfo : EIATTR_MIN_STACK_SIZE
	.align		4
.L_23:
        /*0090*/ 	.byte	0x04, 0x12
        /*0092*/ 	.short	(.L_25 - .L_24)
	.align		4
.L_24:
        /*0094*/ 	.word	index@(_Z45multiplyMatrixGPUByBlocksThreads1DNonMultiplePfS_S_i)
        /*0098*/ 	.word	0x00000000


	//----- nvinfo : EIATTR_MIN_STACK_SIZE
	.align		4
.L_25:
        /*009c*/ 	.byte	0x04, 0x12
        /*009e*/ 	.short	(.L_27 - .L_26)
	.align		4
.L_26:
        /*00a0*/ 	.word	index@(_Z34multiplyMatrixGPUByBlocksThreads1DPfS_S_i)
        /*00a4*/ 	.word	0x00000000


	//----- nvinfo : EIATTR_MIN_STACK_SIZE
	.align		4
.L_27:
        /*00a8*/ 	.byte	0x04, 0x12
        /*00aa*/ 	.short	(.L_29 - .L_28)
	.align		4
.L_28:
        /*00ac*/ 	.word	index@(_Z25multiplyMatrixGPUByBlocksPfS_S_i)
        /*00b0*/ 	.word	0x00000000
.L_29:


//--------------------- .nv.compat                --------------------------
	.section	.nv.compat,"",@"SHT_CUDA_COMPAT_INFO"
	.align	4
        /*0000*/ 	.byte	0x02, 0x09, 0x00, 0x00, 0x02, 0x02, 0x01, 0x00, 0x02, 0x05, 0x05, 0x00, 0x03, 0x07, 0x01, 0x01
        /*0010*/ 	.byte	0x02, 0x03, 0x00, 0x00, 0x02, 0x06, 0x01, 0x00, 0x04, 0x0b, 0x08, 0x00, 0x09, 0x00, 0x00, 0x00
        /*0020*/ 	.byte	0x00, 0x00, 0x00, 0x00


//--------------------- .nv.info._Z45multiplyMatrixGPUByBlocksThreads2DNonMultiplePfS_S_i --------------------------
	.section	.nv.info._Z45multiplyMatrixGPUByBlocksThreads2DNonMultiplePfS_S_i,"",@"SHT_CUDA_INFO"
	.sectionflags	@""
	.align	4


	//----- nvinfo : EIATTR_CUDA_API_VERSION
	.align		4
        /*0000*/ 	.byte	0x04, 0x37
        /*0002*/ 	.short	(.L_31 - .L_30)
.L_30:
        /*0004*/ 	.word	0x00000082


	//----- nvinfo : EIATTR_KPARAM_INFO
	.align		4
.L_31:
        /*0008*/ 	.byte	0x04, 0x17
        /*000a*/ 	.short	(.L_33 - .L_32)
.L_32:
        /*000c*/ 	.word	0x00000000
        /*0010*/ 	.short	0x0003
        /*0012*/ 	.short	0x0018
        /*0014*/ 	.byte	0x00, 0xf0, 0x11, 0x00


	//----- nvinfo : EIATTR_KPARAM_INFO
	.align		4
.L_33:
        /*0018*/ 	.byte	0x04, 0x17
        /*001a*/ 	.short	(.L_35 - .L_34)
.L_34:
        /*001c*/ 	.word	0x00000000
        /*0020*/ 	.short	0x0002
        /*0022*/ 	.short	0x0010
        /*0024*/ 	.byte	0x00, 0xf5, 0x21, 0x00


	//----- nvinfo : EIATTR_KPARAM_INFO
	.align		4
.L_35:
        /*0028*/ 	.byte	0x04, 0x17
        /*002a*/ 	.short	(.L_37 - .L_36)
.L_36:
        /*002c*/ 	.word	0x00000000
        /*0030*/ 	.short	0x0001
        /*0032*/ 	.short	0x0008
        /*0034*/ 	.byte	0x00, 0xf5, 0x21, 0x00


	//----- nvinfo : EIATTR_KPARAM_INFO
	.align		4
.L_37:
        /*0038*/ 	.byte	0x04, 0x17
        /*003a*/ 	.short	(.L_39 - .L_38)
.L_38:
        /*003c*/ 	.word	0x00000000
        /*0040*/ 	.short	0x0000
        /*0042*/ 	.short	0x0000
        /*0044*/ 	.byte	0x00, 0xf5, 0x21, 0x00


	//----- nvinfo : EIATTR_SPARSE_MMA_MASK
	.align		4
.L_39:
        /*0048*/ 	.byte	0x03, 0x50
        /*004a*/ 	.short	0x0000


	//----- nvinfo : EIATTR_MAXREG_COUNT
	.align		4
        /*004c*/ 	.byte	0x03, 0x1b
        /*004e*/ 	.short	0x00ff


	//----- nvinfo : EIATTR_MERCURY_ISA_VERSION
	.align		4
        /*0050*/ 	.byte	0x03, 0x5f
        /*0052*/ 	.short	0x0101


	//----- nvinfo : EIATTR_VRC_CTA_INIT_COUNT
	.align		4
        /*0054*/ 	.byte	0x02, 0x4a
	.zero		1
	.zero		1


	//----- nvinfo : EIATTR_EXIT_INSTR_OFFSETS
	.align		4
        /*0058*/ 	.byte	0x04, 0x1c
        /*005a*/ 	.short	(.L_41 - .L_40)


	//   ....[0]....
.L_40:
        /*005c*/ 	.word	0x000000c0


	//   ....[1]....
        /*0060*/ 	.word	0x00000b90


	//----- nvinfo : EIATTR_CBANK_PARAM_SIZE
	.align		4
.L_41:
        /*0064*/ 	.byte	0x03, 0x19
        /*0066*/ 	.short	0x001c


	//----- nvinfo : EIATTR_PARAM_CBANK
	.align		4
        /*0068*/ 	.byte	0x04, 0x0a
        /*006a*/ 	.short	(.L_43 - .L_42)
	.align		4
.L_42:
        /*006c*/ 	.word	index@(.nv.constant0._Z45multiplyMatrixGPUByBlocksThreads2DNonMultiplePfS_S_i)
        /*0070*/ 	.short	0x0380
        /*0072*/ 	.short	0x001c


	//----- nvinfo : EIATTR_SW_WAR
	.align		4
.L_43:
        /*0074*/ 	.byte	0x04, 0x36
        /*0076*/ 	.short	(.L_45 - .L_44)
.L_44:
        /*0078*/ 	.word	0x00000008
.L_45:


//--------------------- .nv.info._Z34multiplyMatrixGPUByBlocksThreads2DPfS_S_i --------------------------
	.section	.nv.info._Z34multiplyMatrixGPUByBlocksThreads2DPfS_S_i,"",@"SHT_CUDA_INFO"
	.sectionflags	@""
	.align	4


	//----- nvinfo : EIATTR_CUDA_API_VERSION
	.align		4
        /*0000*/ 	.byte	0x04, 0x37
        /*0002*/ 	.short	(.L_47 - .L_46)
.L_46:
        /*0004*/ 	.word	0x00000082


	//----- nvinfo : EIATTR_KPARAM_INFO
	.align		4
.L_47:
        /*0008*/ 	.byte	0x04, 0x17
        /*000a*/ 	.short	(.L_49 - .L_48)
.L_48:
        /*000c*/ 	.word	0x00000000
        /*0010*/ 	.short	0x0003
        /*0012*/ 	.short	0x0018
        /*0014*/ 	.byte	0x00, 0xf0, 0x11, 0x00


	//----- nvinfo : EIATTR_KPARAM_INFO
	.align		4
.L_49:
        /*0018*/ 	.byte	0x04, 0x17
        /*001a*/ 	.short	(.L_51 - .L_50)
.L_50:
        /*001c*/ 	.word	0x00000000
        /*0020*/ 	.short	0x0002
        /*0022*/ 	.short	0x0010
        /*0024*/ 	.byte	0x00, 0xf5, 0x21, 0x00


	//----- nvinfo : EIATTR_KPARAM_INFO
	.align		4
.L_51:
        /*0028*/ 	.byte	0x04, 0x17
        /*002a*/ 	.short	(.L_53 - .L_52)
.L_52:
        /*002c*/ 	.word	0x00000000
        /*0030*/ 	.short	0x0001
        /*0032*/ 	.short	0x0008
        /*0034*/ 	.byte	0x00, 0xf5, 0x21, 0x00


	//----- nvinfo : EIATTR_KPARAM_INFO
	.align		4
.L_53:
        /*0038*/ 	.byte	0x04, 0x17
        /*003a*/ 	.short	(.L_55 - .L_54)
.L_54:
        /*003c*/ 	.word	0x00000000
        /*0040*/ 	.short	0x0000
        /*0042*/ 	.short	0x0000
        /*0044*/ 	.byte	0x00, 0xf5, 0x21, 0x00


	//----- nvinfo : EIATTR_SPARSE_MMA_MASK
	.align		4
.L_55:
        /*0048*/ 	.byte	0x03, 0x50
        /*004a*/ 	.short	0x0000


	//----- nvinfo : EIATTR_MAXREG_COUNT
	.align		4
        /*004c*/ 	.byte	0x03, 0x1b
        /*004e*/ 	.short	0x00ff


	//----- nvinfo : EIATTR_MERCURY_ISA_VERSION
	.align		4
        /*0050*/ 	.byte	0x03, 0x5f
        /*0052*/ 	.short	0x0101


	//----- nvinfo : EIATTR_VRC_CTA_INIT_COUNT
	.align		4
        /*0054*/ 	.byte	0x02, 0x4a
	.zero		1
	.zero		1


	//----- nvinfo : EIATTR_EXIT_INSTR_OFFSETS
	.align		4
        /*0058*/ 	.byte	0x04, 0x1c
        /*005a*/ 	.short	(.L_57 - .L_56)


	//   ....[0]....
.L_56:
        /*005c*/ 	.word	0x00000b90


	//----- nvinfo : EIATTR_CBANK_PARAM_SIZE
	.align		4
.L_57:
        /*0060*/ 	.byte	0x03, 0x19
        /*0062*/ 	.short	0x001c


	//----- nvinfo : EIATTR_PARAM_CBANK
	.align		4
        /*0064*/ 	.byte	0x04, 0x0a
        /*0066*/ 	.short	(.L_59 - .L_58)
	.align		4
.L_58:
        /*0068*/ 	.word	index@(.nv.constant0._Z34multiplyMatrixGPUByBlocksThreads2DPfS_S_i)
        /*006c*/ 	.short	0x0380
        /*006e*/ 	.short	0x001c


	//----- nvinfo : EIATTR_SW_WAR
	.align		4
.L_59:
        /*0070*/ 	.byte	0x04, 0x36
        /*0072*/ 	.short	(.L_61 - .L_60)
.L_60:
        /*0074*/ 	.word	0x00000008
.L_61:


//--------------------- .nv.info._Z45multiplyMatrixGPUByBlocksThreads1DNonMultiplePfS_S_i --------------------------
	.section	.nv.info._Z45multiplyMatrixGPUByBlocksThreads1DNonMultiplePfS_S_i,"",@"SHT_CUDA_INFO"
	.sectionflags	@""
	.align	4


	//----- nvinfo : EIATTR_CUDA_API_VERSION
	.align		4
        /*0000*/ 	.byte	0x04, 0x37
        /*0002*/ 	.short	(.L_63 - .L_62)
.L_62:
        /*0004*/ 	.word	0x00000082


	//----- nvinfo : EIATTR_KPARAM_INFO
	.align		4
.L_63:
        /*0008*/ 	.byte	0x04, 0x17
        /*000a*/ 	.short	(.L_65 - .L_64)
.L_64:
        /*000c*/ 	.word	0x00000000
        /*0010*/ 	.short	0x0003
        /*0012*/ 	.short	0x0018
        /*0014*/ 	.byte	0x00, 0xf0, 0x11, 0x00


	//----- nvinfo : EIATTR_KPARAM_INFO
	.align		4
.L_65:
        /*0018*/ 	.byte	0x04, 0x17
        /*001a*/ 	.short	(.L_67 - .L_66)
.L_66:
        /*001c*/ 	.word	0x00000000
        /*0020*/ 	.short	0x0002
        /*0022*/ 	.short	0x0010
        /*0024*/ 	.byte	0x00, 0xf5, 0x21, 0x00


	//----- nvinfo : EIATTR_KPARAM_INFO
	.align		4
.L_67:
        /*0028*/ 	.byte	0x04, 0x17
        /*002a*/ 	.short	(.L_69 - .L_68)
.L_68:
        /*002c*/ 	.word	0x00000000
        /*0030*/ 	.short	0x0001
        /*0032*/ 	.short	0x0008
        /*0034*/ 	.byte	0x00, 0xf5, 0x21, 0x00


	//----- nvinfo : EIATTR_KPARAM_INFO
	.align		4
.L_69:
        /*0038*/ 	.byte	0x04, 0x17
        /*003a*/ 	.short	(.L_71 - .L_70)
.L_70:
        /*003c*/ 	.word	0x00000000
        /*0040*/ 	.short	0x0000
        /*0042*/ 	.short	0x0000
        /*0044*/ 	.byte	0x00, 0xf5, 0x21, 0x00


	//----- nvinfo : EIATTR_SPARSE_MMA_MASK
	.align		4
.L_71:
        /*0048*/ 	.byte	0x03, 0x50
        /*004a*/ 	.short	0x0000


	//----- nvinfo : EIATTR_MAXREG_COUNT
	.align		4
        /*004c*/ 	.byte	0x03, 0x1b
        /*004e*/ 	.short	0x00ff


	//----- nvinfo : EIATTR_MERCURY_ISA_VERSION
	.align		4
        /*0050*/ 	.byte	0x03, 0x5f
        /*0052*/ 	.short	0x0101


	//----- nvinfo : EIATTR_VRC_CTA_INIT_COUNT
	.align		4
        /*0054*/ 	.byte	0x02, 0x4a
	.zero		1
	.zero		1


	//----- nvinfo : EIATTR_EXIT_INSTR_OFFSETS
	.align		4
        /*0058*/ 	.byte	0x04, 0x1c
        /*005a*/ 	.short	(.L_73 - .L_72)


	//   ....[0]....
.L_72:
        /*005c*/ 	.word	0x00000070


	//   ....[1]....
        /*0060*/ 	.word	0x00000b60


	//----- nvinfo : EIATTR_CBANK_PARAM_SIZE
	.align		4
.L_73:
        /*0064*/ 	.byte	0x03, 0x19
        /*0066*/ 	.short	0x001c


	//----- nvinfo : EIATTR_PARAM_CBANK
	.align		4
        /*0068*/ 	.byte	0x04, 0x0a
        /*006a*/ 	.short	(.L_75 - .L_74)
	.align		4
.L_74:
        /*006c*/ 	.word	index@(.nv.constant0._Z45multiplyMatrixGPUByBlocksThreads1DNonMultiplePfS_S_i)
        /*0070*/ 	.short	0x0380
        /*0072*/ 	.short	0x001c


	//----- nvinfo : EIATTR_SW_WAR
	.align		4
.L_75:
        /*0074*/ 	.byte	0x04, 0x36
        /*0076*/ 	.short	(.L_77 - .L_76)
.L_76:
        /*0078*/ 	.word	0x00000008
.L_77:


//--------------------- .nv.info._Z34multiplyMatrixGPUByBlocksThreads1DPfS_S_i --------------------------
	.section	.nv.info._Z34multiplyMatrixGPUByBlocksThreads1DPfS_S_i,"",@"SHT_CUDA_INFO"
	.sectionflags	@""
	.align	4


	//----- nvinfo : EIATTR_CUDA_API_VERSION
	.align		4
        /*0000*/ 	.byte	0x04, 0x37
        /*0002*/ 	.short	(.L_79 - .L_78)
.L_78:
        /*0004*/ 	.word	0x00000082


	//----- nvinfo : EIATTR_KPARAM_INFO
	.align		4
.L_79:
        /*0008*/ 	.byte	0x04, 0x17
        /*000a*/ 	.short	(.L_81 - .L_80)
.L_80:
        /*000c*/ 	.word	0x00000000
        /*0010*/ 	.short	0x0003
        /*0012*/ 	.short	0x0018
        /*0014*/ 	.byte	0x00, 0xf0, 0x11, 0x00


	//----- nvinfo : EIATTR_KPARAM_INFO
	.align		4
.L_81:
        /*0018*/ 	.byte	0x04, 0x17
        /*001a*/ 	.short	(.L_83 - .L_82)
.L_82:
        /*001c*/ 	.word	0x00000000
        /*0020*/ 	.short	0x0002
        /*0022*/ 	.short	0x0010
        /*0024*/ 	.byte	0x00, 0xf5, 0x21, 0x00


	//----- nvinfo : EIATTR_KPARAM_INFO
	.align		4
.L_83:
        /*0028*/ 	.byte	0x04, 0x17
        /*002a*/ 	.short	(.L_85 - .L_84)
.L_84:
        /*002c*/ 	.word	0x00000000
        /*0030*/ 	.short	0x0001
        /*0032*/ 	.short	0x0008
        /*0034*/ 	.byte	0x00, 0xf5, 0x21, 0x00


	//----- nvinfo : EIATTR_KPARAM_INFO
	.align		4
.L_85:
        /*0038*/ 	.byte	0x04, 0x17
        /*003a*/ 	.short	(.L_87 - .L_86)
.L_86:
        /*003c*/ 	.word	0x00000000
        /*0040*/ 	.short	0x0000
        /*0042*/ 	.short	0x0000
        /*0044*/ 	.byte	0x00, 0xf5, 0x21, 0x00


	//----- nvinfo : EIATTR_SPARSE_MMA_MASK
	.align		4
.L_87:
        /*0048*/ 	.byte	0x03, 0x50
        /*004a*/ 	.short	0x0000


	//----- nvinfo : EIATTR_MAXREG_COUNT
	.align		4
        /*004c*/ 	.byte	0x03, 0x1b
        /*004e*/ 	.short	0x00ff


	//----- nvinfo : EIATTR_MERCURY_ISA_VERSION
	.align		4
        /*0050*/ 	.byte	0x03, 0x5f
        /*0052*/ 	.short	0x0101


	//----- nvinfo : EIATTR_VRC_CTA_INIT_COUNT
	.align		4
        /*0054*/ 	.byte	0x02, 0x4a
	.zero		1
	.zero		1


	//----- nvinfo : EIATTR_EXIT_INSTR_OFFSETS
	.align		4
        /*0058*/ 	.byte	0x04, 0x1c
        /*005a*/ 	.short	(.L_89 - .L_88)


	//   ....[0]....
.L_88:
        /*005c*/ 	.word	0x00000b60


	//----- nvinfo : EIATTR_CBANK_PARAM_SIZE
	.align		4
.L_89:
        /*0060*/ 	.byte	0x03, 0x19
        /*0062*/ 	.short	0x001c


	//----- nvinfo : EIATTR_PARAM_CBANK
	.align		4
        /*0064*/ 	.byte	0x04, 0x0a
        /*0066*/ 	.short	(.L_91 - .L_90)
	.align		4
.L_90:
        /*0068*/ 	.word	index@(.nv.constant0._Z34multiplyMatrixGPUByBlocksThreads1DPfS_S_i)
        /*006c*/ 	.short	0x0380
        /*006e*/ 	.short	0x001c


	//----- nvinfo : EIATTR_SW_WAR
	.align		4
.L_91:
        /*0070*/ 	.byte	0x04, 0x36
        /*0072*/ 	.short	(.L_93 - .L_92)
.L_92:
        /*0074*/ 	.word	0x00000008
.L_93:


//--------------------- .nv.info._Z25multiplyMatrixGPUByBlocksPfS_S_i --------------------------
	.section	.nv.info._Z25multiplyMatrixGPUByBlocksPfS_S_i,"",@"SHT_CUDA_INFO"
	.sectionflags	@""
	.align	4


	//----- nvinfo : EIATTR_CUDA_API_VERSION
	.align		4
        /*0000*/ 	.byte	0x04, 0x37
        /*0002*/ 	.short	(.L_95 - .L_94)
.L_94:
        /*0004*/ 	.word	0x00000082


	//----- nvinfo : EIATTR_KPARAM_INFO
	.align		4
.L_95:
        /*0008*/ 	.byte	0x04, 0x17
        /*000a*/ 	.short	(.L_97 - .L_96)
.L_96:
        /*000c*/ 	.word	0x00000000
        /*0010*/ 	.short	0x0003
        /*0012*/ 	.short	0x0018
        /*0014*/ 	.byte	0x00, 0xf0, 0x11, 0x00


	//----- nvinfo : EIATTR_KPARAM_INFO
	.align		4
.L_97:
        /*0018*/ 	.byte	0x04, 0x17
        /*001a*/ 	.short	(.L_99 - .L_98)
.L_98:
        /*001c*/ 	.word	0x00000000
        /*0020*/ 	.short	0x0002
        /*0022*/ 	.short	0x0010
        /*0024*/ 	.byte	0x00, 0xf5, 0x21, 0x00


	//----- nvinfo : EIATTR_KPARAM_INFO
	.align		4
.L_99:
        /*0028*/ 	.byte	0x04, 0x17
        /*002a*/ 	.short	(.L_101 - .L_100)
.L_100:
        /*002c*/ 	.word	0x00000000
        /*0030*/ 	.short	0x0001
        /*0032*/ 	.short	0x0008
        /*0034*/ 	.byte	0x00, 0xf5, 0x21, 0x00


	//----- nvinfo : EIATTR_KPARAM_INFO
	.align		4
.L_101:
        /*0038*/ 	.byte	0x04, 0x17
        /*003a*/ 	.short	(.L_103 - .L_102)
.L_102:
        /*003c*/ 	.word	0x00000000
        /*0040*/ 	.short	0x0000
        /*0042*/ 	.short	0x0000
        /*0044*/ 	.byte	0x00, 0xf5, 0x21, 0x00


	//----- nvinfo : EIATTR_SPARSE_MMA_MASK
	.align		4
.L_103:
        /*0048*/ 	.byte	0x03, 0x50
        /*004a*/ 	.short	0x0000


	//----- nvinfo : EIATTR_MAXREG_COUNT
	.align		4
        /*004c*/ 	.byte	0x03, 0x1b
        /*004e*/ 	.short	0x00ff


	//----- nvinfo : EIATTR_MERCURY_ISA_VERSION
	.align		4
        /*0050*/ 	.byte	0x03, 0x5f
        /*0052*/ 	.short	0x0101


	//----- nvinfo : EIATTR_VRC_CTA_INIT_COUNT
	.align		4
        /*0054*/ 	.byte	0x02, 0x4a
	.zero		1
	.zero		1


	//----- nvinfo : EIATTR_EXIT_INSTR_OFFSETS
	.align		4
        /*0058*/ 	.byte	0x04, 0x1c
        /*005a*/ 	.short	(.L_105 - .L_104)


	//   ....[0]....
.L_104:
        /*005c*/ 	.word	0x00000bf0


	//----- nvinfo : EIATTR_CBANK_PARAM_SIZE
	.align		4
.L_105:
        /*0060*/ 	.byte	0x03, 0x19
        /*0062*/ 	.short	0x001c


	//----- nvinfo : EIATTR_PARAM_CBANK
	.align		4
        /*0064*/ 	.byte	0x04, 0x0a
        /*0066*/ 	.short	(.L_107 - .L_106)
	.align		4
.L_106:
        /*0068*/ 	.word	index@(.nv.constant0._Z25multiplyMatrixGPUByBlocksPfS_S_i)
        /*006c*/ 	.short	0x0380
        /*006e*/ 	.short	0x001c


	//----- nvinfo : EIATTR_SW_WAR
	.align		4
.L_107:
        /*0070*/ 	.byte	0x04, 0x36
        /*0072*/ 	.short	(.L_109 - .L_108)
.L_108:
        /*0074*/ 	.word	0x00000008
.L_109:


//--------------------- .nv.callgraph             --------------------------
	.section	.nv.callgraph,"",@"SHT_CUDA_CALLGRAPH"
	.align	4
	.sectionentsize	8
	.align		4
        /*0000*/ 	.word	0x00000000
	.align		4
        /*0004*/ 	.word	0xffffffff
	.align		4
        /*0008*/ 	.word	0x00000000
	.align		4
        /*000c*/ 	.word	0xfffffffe
	.align		4
        /*0010*/ 	.word	0x00000000
	.align		4
        /*0014*/ 	.word	0xfffffffd
	.align		4
        /*0018*/ 	.word	0x00000000
	.align		4
        /*001c*/ 	.word	0xfffffffc


//--------------------- .text._Z45multiplyMatrixGPUByBlocksThreads2DNonMultiplePfS_S_i --------------------------
	.section	.text._Z45multiplyMatrixGPUByBlocksThreads2DNonMultiplePfS_S_i,"ax",@progbits
	.align	128
        .global         _Z45multiplyMatrixGPUByBlocksThreads2DNonMultiplePfS_S_i
        .type           _Z45multiplyMatrixGPUByBlocksThreads2DNonMultiplePfS_S_i,@function
        .size           _Z45multiplyMatrixGPUByBlocksThreads2DNonMultiplePfS_S_i,(.L_x_35 - _Z45multiplyMatrixGPUByBlocksThreads2DNonMultiplePfS_S_i)
        .other          _Z45multiplyMatrixGPUByBlocksThreads2DNonMultiplePfS_S_i,@"STO_CUDA_ENTRY STV_DEFAULT"
_Z45multiplyMatrixGPUByBlocksThreads2DNonMultiplePfS_S_i:
.text._Z45multiplyMatrixGPUByBlocksThreads2DNonMultiplePfS_S_i:
[----:B------:R-:W-:Y:S01]  /*0000*/  LDC R1, c[0x0][0x37c] ;  /* 0x0000df00ff017b82 */ /* 0x000fe20000000800 */
[----:B------:R-:W0:Y:S01]  /*0010*/  S2R R0, SR_CTAID.X ;  /* 0x0000000000007919 */ /* 0x000e220000002500 */
[----:B------:R-:W0:Y:S01]  /*0020*/  LDCU UR4, c[0x0][0x360] ;  /* 0x00006c00ff0477ac */ /* 0x000e220008000800 */
[----:B------:R-:W0:Y:S01]  /*0030*/  S2R R3, SR_TID.X ;  /* 0x0000000000037919 */ /* 0x000e220000002100 */
[----:B------:R-:W1:Y:S01]  /*0040*/  LDCU UR5, c[0x0][0x364] ;  /* 0x00006c80ff0577ac */ /* 0x000e620008000800 */
[----:B------:R-:W1:Y:S01]  /*0050*/  S2R R7, SR_CTAID.Y ;  /* 0x0000000000077919 */ /* 0x000e620000002600 */
[----:B------:R-:W2:Y:S01]  /*0060*/  LDCU UR12, c[0x0][0x398] ;  /* 0x00007300ff0c77ac */ /* 0x000ea20008000800 */
[----:B------:R-:W1:Y:S01]  /*0070*/  S2R R2, SR_TID.Y ;  /* 0x0000000000027919 */ /* 0x000e620000002200 */
[----:B0-----:R-:W-:Y:S02]  /*0080*/  IMAD R0, R0, UR4, R3 ;  /* 0x0000000400007c24 */ /* 0x001fe4000f8e0203 */
[----:B-1----:R-:W-:-:S05]  /*0090*/  IMAD R7, R7, UR5, R2 ;  /* 0x0000000507077c24 */ /* 0x002fca000f8e0202 */
[----:B------:R-:W-:-:S04]  /*00a0*/  VIMNMX R2, PT, PT, R0, R7, !PT ;  /* 0x0000000700027248 */ /* 0x000fc80007fe0100 */
[----:B--2---:R-:W-:-:S13]  /*00b0*/  ISETP.GE.AND P0, PT, R2, UR12, PT ;  /* 0x0000000c02007c0c */ /* 0x004fda000bf06270 */
[----:B------:R-:W-:Y:S05]  /*00c0*/  @P0 EXIT ;  /* 0x000000000000094d */ /* 0x000fea0003800000 */
[----:B------:R-:W-:Y:S01]  /*00d0*/  UISETP.GE.U32.AND UP0, UPT, UR12, 0x10, UPT ;  /* 0x000000100c00788c */ /* 0x000fe2000bf06070 */
[----:B------:R-:W-:Y:S02]  /*00e0*/  HFMA2 R14, -RZ, RZ, 0, 0 ;  /* 0x00000000ff0e7431 */ /* 0x000fe400000001ff */
[----:B------:R-:W-:Y:S01]  /*00f0*/  IMAD R6, R7, 0x473, RZ ;  /* 0x0000047307067824 */ /* 0x000fe200078e02ff */
[----:B------:R-:W-:Y:S01]  /*0100*/  ULOP3.LUT UR8, UR12, 0xf, URZ, 0xc0, !UPT ;  /* 0x0000000f0c087892 */ /* 0x000fe2000f8ec0ff */
[----:B------:R-:W-:Y:S01]  /*0110*/  IMAD R8, R0, 0x473, RZ ;  /* 0x0000047300087824 */ /* 0x000fe200078e02ff */
[----:B------:R-:W-:Y:S01]  /*0120*/  UMOV UR4, URZ ;  /* 0x000000ff00047c82 */ /* 0x000fe20008000000 */
[----:B------:R-:W0:Y:S02]  /*0130*/  LDCU.64 UR10, c[0x0][0x358] ;  /* 0x00006b00ff0a77ac */ /* 0x000e240008000a00 */
[----:B------:R-:W-:Y:S07]  /*0140*/  BRA.U !UP0, `(.L_x_0) ;  /* 0x0000000508107547 */ /* 0x000fee000b800000 */
[----:B------:R-:W1:Y:S01]  /*0150*/  LDC.64 R2, c[0x0][0x380] ;  /* 0x0000e000ff027b82 */ /* 0x000e620000000a00 */
[----:B------:R-:W2:Y:S01]  /*0160*/  LDCU.64 UR6, c[0x0][0x388] ;  /* 0x00007100ff0677ac */ /* 0x000ea20008000a00 */
[----:B------:R-:W-:Y:S02]  /*0170*/  MOV R14, RZ ;  /* 0x000000ff000e7202 */ /* 0x000fe40000000f00 */
[----:B------:R-:W-:Y:S01]  /*0180*/  MOV R9, R8 ;  /* 0x0000000800097202 */ /* 0x000fe20000000f00 */
[----:B------:R-:W-:-:S04]  /*0190*/  ULOP3.LUT UR4, UR12, 0x7ffffff0, URZ, 0xc0, !UPT ;  /* 0x7ffffff00c047892 */ /* 0x000fc8000f8ec0ff */
[----:B------:R-:W-:Y:S02]  /*01a0*/  UIADD3 UR9, UPT, UPT, -UR4, URZ, URZ ;  /* 0x000000ff04097290 */ /* 0x000fe4000fffe1ff */
[----:B--2---:R-:W-:-:S04]  /*01b0*/  UIADD3 UR5, UP0, UPT, UR6, 0x20, URZ ;  /* 0x0000002006057890 */ /* 0x004fc8000ff1e0ff */
[----:B------:R-:W-:Y:S01]  /*01c0*/  UIADD3.X UR6, UPT, UPT, URZ, UR7, URZ, UP0, !UPT ;  /* 0x00000007ff067290 */ /* 0x000fe200087fe4ff */
[----:B-1----:R-:W-:-:S03]  /*01d0*/  IMAD.WIDE.U32 R2, R6, 0x4, R2 ;  /* 0x0000000406027825 */ /* 0x002fc600078e0002 */
[----:B------:R-:W-:-:S04]  /*01e0*/  IADD3 R4, P0, PT, R2, 0x20, RZ ;  /* 0x0000002002047810 */ /* 0x000fc80007f1e0ff */
[----:B------:R-:W-:-:S09]  /*01f0*/  IADD3.X R5, PT, PT, RZ, R3, RZ, P0, !PT ;  /* 0x00000003ff057210 */ /* 0x000fd200007fe4ff */
.L_x_1:
[----:B------:R-:W-:Y:S01]  /*0200*/  MOV R2, UR5 ;  /* 0x0000000500027c02 */ /* 0x000fe20008000f00 */
[----:B0-----:R-:W2:Y:S01]  /*0210*/  LDG.E R15, desc[UR10][R4.64+-0x20] ;  /* 0xffffe00a040f7981 */ /* 0x001ea2000c1e1900 */
[----:B------:R-:W-:-:S03]  /*0220*/  MOV R3, UR6 ;  /* 0x0000000600037c02 */ /* 0x000fc60008000f00 */
[----:B------:R-:W3:Y:S01]  /*0230*/  LDG.E R17, desc[UR10][R4.64+-0x1c] ;  /* 0xffffe40a04117981 */ /* 0x000ee2000c1e1900 */
[----:B------:R-:W-:-:S03]  /*0240*/  IMAD.WIDE R2, R9, 0x4, R2 ;  /* 0x0000000409027825 */ /* 0x000fc600078e0202 */
[----:B------:R-:W4:Y:S04]  /*0250*/  LDG.E R19, desc[UR10][R4.64+-0x18] ;  /* 0xffffe80a04137981 */ /* 0x000f28000c1e1900 */
[----:B------:R-:W2:Y:S04]  /*0260*/  LDG.E R16, desc[UR10][R2.64+-0x20] ;  /* 0xffffe00a02107981 */ /* 0x000ea8000c1e1900 */
[----:B------:R-:W3:Y:S04]  /*0270*/  LDG.E R24, desc[UR10][R2.64+-0x1c] ;  /* 0xffffe40a02187981 */ /* 0x000ee8000c1e1900 */
[----:B------:R-:W4:Y:S04]  /*0280*/  LDG.E R18, desc[UR10][R2.64+-0x18] ;  /* 0xffffe80a02127981 */ /* 0x000f28000c1e1900 */
[----:B------:R-:W5:Y:S04]  /*0290*/  LDG.E R20, desc[UR10][R4.64+-0x14] ;  /* 0xffffec0a04147981 */ /* 0x000f68000c1e1900 */
        /* <DEDUP_REMOVED lines=8> */
[----:B------:R-:W5:Y:S01]  /*0320*/  LDG.E R26, desc[UR10][R4.64+0x1c] ;  /* 0x00001c0a041a7981 */ /* 0x000f62000c1e1900 */
[----:B--2---:R-:W-:-:S03]  /*0330*/  FFMA R16, R15, R16, R14 ;  /* 0x000000100f107223 */ /* 0x004fc6000000000e */
[----:B------:R-:W2:Y:S01]  /*0340*/  LDG.E R15, desc[UR10][R4.64+-0x4] ;  /* 0xfffffc0a040f7981 */ /* 0x000ea2000c1e1900 */
[----:B---3--:R-:W-:-:S03]  /*0350*/  FFMA R24, R17, R24, R16 ;  /* 0x0000001811187223 */ /* 0x008fc60000000010 */
[----:B------:R-:W2:Y:S01]  /*0360*/  LDG.E R14, desc[UR10][R2.64+-0x4] ;  /* 0xfffffc0a020e7981 */ /* 0x000ea2000c1e1900 */
[----:B----4-:R-:W-:-:S03]  /*0370*/  FFMA R25, R19, R18, R24 ;  /* 0x0000001213197223 */ /* 0x010fc60000000018 */
[----:B------:R-:W3:Y:S04]  /*0380*/  LDG.E R16, desc[UR10][R4.64] ;  /* 0x0000000a04107981 */ /* 0x000ee8000c1e1900 */
[----:B------:R-:W3:Y:S01]  /*0390*/  LDG.E R17, desc[UR10][R2.64] ;  /* 0x0000000a02117981 */ /* 0x000ee2000c1e1900 */
[----:B-----5:R-:W-:-:S03]  /*03a0*/  FFMA R25, R20, R21, R25 ;  /* 0x0000001514197223 */ /* 0x020fc60000000019 */
[----:B------:R-:W4:Y:S04]  /*03b0*/  LDG.E R18, desc[UR10][R4.64+0x4] ;  /* 0x0000040a04127981 */ /* 0x000f28000c1e1900 */
[----:B------:R-:W4:Y:S01]  /*03c0*/  LDG.E R19, desc[UR10][R2.64+0x4] ;  /* 0x0000040a02137981 */ /* 0x000f22000c1e1900 */
[----:B------:R-:W-:-:S03]  /*03d0*/  FFMA R25, R22, R23, R25 ;  /* 0x0000001716197223 */ /* 0x000fc60000000019 */
[----:B------:R-:W5:Y:S04]  /*03e0*/  LDG.E R20, desc[UR10][R4.64+0x8] ;  /* 0x0000080a04147981 */ /* 0x000f68000c1e1900 */
[----:B------:R-:W5:Y:S01]  /*03f0*/  LDG.E R21, desc[UR10][R2.64+0x8] ;  /* 0x0000080a02157981 */ /* 0x000f62000c1e1900 */
[----:B------:R-:W-:-:S03]  /*0400*/  FFMA R25, R10, R11, R25 ;  /* 0x0000000b0a197223 */ /* 0x000fc60000000019 */
[----:B------:R-:W5:Y:S04]  /*0410*/  LDG.E R22, desc[UR10][R4.64+0xc] ;  /* 0x00000c0a04167981 */ /* 0x000f68000c1e1900 */
[----:B------:R-:W5:Y:S04]  /*0420*/  LDG.E R23, desc[UR10][R2.64+0xc] ;  /* 0x00000c0a02177981 */ /* 0x000f68000c1e1900 */
[----:B------:R-:W5:Y:S01]  /*0430*/  LDG.E R10, desc[UR10][R4.64+0x10] ;  /* 0x0000100a040a7981 */ /* 0x000f62000c1e1900 */
[----:B------:R-:W-:-:S03]  /*0440*/  FFMA R28, R12, R13, R25 ;  /* 0x0000000d0c1c7223 */ /* 0x000fc60000000019 */
[----:B------:R-:W5:Y:S04]  /*0450*/  LDG.E R11, desc[UR10][R2.64+0x10] ;  /* 0x0000100a020b7981 */ /* 0x000f68000c1e1900 */
[----:B------:R-:W5:Y:S04]  /*0460*/  LDG.E R24, desc[UR10][R4.64+0x14] ;  /* 0x0000140a04187981 */ /* 0x000f68000c1e1900 */
[----:B------:R-:W5:Y:S04]  /*0470*/  LDG.E R25, desc[UR10][R2.64+0x14] ;  /* 0x0000140a02197981 */ /* 0x000f68000c1e1900 */
[----:B------:R0:W5:Y:S04]  /*0480*/  LDG.E R13, desc[UR10][R4.64+0x18] ;  /* 0x0000180a040d7981 */ /* 0x000168000c1e1900 */
[----:B------:R-:W5:Y:S01]  /*0490*/  LDG.E R12, desc[UR10][R2.64+0x18] ;  /* 0x0000180a020c7981 */ /* 0x000f62000c1e1900 */
[----:B------:R-:W-:-:S04]  /*04a0*/  UIADD3 UR9, UPT, UPT, UR9, 0x10, URZ ;  /* 0x0000001009097890 */ /* 0x000fc8000fffe0ff */
[----:B------:R-:W-:Y:S01]  /*04b0*/  UISETP.NE.AND UP0, UPT, UR9, URZ, UPT ;  /* 0x000000ff0900728c */ /* 0x000fe2000bf05270 */
[----:B0-----:R-:W-:Y:S02]  /*04c0*/  IADD3 R4, P0, PT, R4, 0x40, RZ ;  /* 0x0000004004047810 */ /* 0x001fe40007f1e0ff */
[----:B------:R-:W-:Y:S02]  /*04d0*/  IADD3 R9, PT, PT, R9, 0x10, RZ ;  /* 0x0000001009097810 */ /* 0x000fe40007ffe0ff */
[----:B------:R-:W-:Y:S01]  /*04e0*/  IADD3.X R5, PT, PT, RZ, R5, RZ, P0, !PT ;  /* 0x00000005ff057210 */ /* 0x000fe200007fe4ff */
[----:B--2---:R-:W-:-:S04]  /*04f0*/  FFMA R15, R15, R14, R28 ;  /* 0x0000000e0f0f7223 */ /* 0x004fc8000000001c */
[----:B---3--:R-:W-:-:S04]  /*0500*/  FFMA R15, R16, R17, R15 ;  /* 0x00000011100f7223 */ /* 0x008fc8000000000f */
[----:B----4-:R-:W-:-:S04]  /*0510*/  FFMA R15, R18, R19, R15 ;  /* 0x00000013120f7223 */ /* 0x010fc8000000000f */
[----:B-----5:R-:W-:-:S04]  /*0520*/  FFMA R15, R20, R21, R15 ;  /* 0x00000015140f7223 */ /* 0x020fc8000000000f */
[----:B------:R-:W-:-:S04]  /*0530*/  FFMA R15, R22, R23, R15 ;  /* 0x00000017160f7223 */ /* 0x000fc8000000000f */
[----:B------:R-:W-:-:S04]  /*0540*/  FFMA R11, R10, R11, R15 ;  /* 0x0000000b0a0b7223 */ /* 0x000fc8000000000f */
[----:B------:R-:W-:-:S04]  /*0550*/  FFMA R24, R24, R25, R11 ;  /* 0x0000001918187223 */ /* 0x000fc8000000000b */
[----:B------:R-:W-:-:S04]  /*0560*/  FFMA R13, R13, R12, R24 ;  /* 0x0000000c0d0d7223 */ /* 0x000fc80000000018 */
[----:B------:R-:W-:Y:S01]  /*0570*/  FFMA R14, R26, R27, R13 ;  /* 0x0000001b1a0e7223 */ /* 0x000fe2000000000d */
[----:B------:R-:W-:Y:S06]  /*0580*/  BRA.U UP0, `(.L_x_1) ;  /* 0xfffffffd001c7547 */ /* 0x000fec000b83ffff */
.L_x_0:
[----:B------:R-:W-:-:S09]  /*0590*/  UISETP.NE.AND UP0, UPT, UR8, URZ, UPT ;  /* 0x000000ff0800728c */ /* 0x000fd2000bf05270 */
[----:B------:R-:W-:Y:S05]  /*05a0*/  BRA.U !UP0, `(.L_x_2) ;  /* 0x0000000508687547 */ /* 0x000fea000b800000 */
[----:B------:R-:W-:Y:S02]  /*05b0*/  UISETP.GE.U32.AND UP0, UPT, UR8, 0x8, UPT ;  /* 0x000000080800788c */ /* 0x000fe4000bf06070 */
[----:B------:R-:W-:-:S04]  /*05c0*/  ULOP3.LUT UR6, UR12, 0x7, URZ, 0xc0, !UPT ;  /* 0x000000070c067892 */ /* 0x000fc8000f8ec0ff */
[----:B------:R-:W-:-:S03]  /*05d0*/  UISETP.NE.AND UP1, UPT, UR6, URZ, UPT ;  /* 0x000000ff0600728c */ /* 0x000fc6000bf25270 */
[----:B------:R-:W-:Y:S08]  /*05e0*/  BRA.U !UP0, `(.L_x_3) ;  /* 0x0000000108907547 */ /* 0x000ff0000b800000 */
[----:B------:R-:W1:Y:S01]  /*05f0*/  LDC.64 R10, c[0x0][0x380] ;  /* 0x0000e000ff0a7b82 */ /* 0x000e620000000a00 */
[----:B------:R-:W2:Y:S01]  /*0600*/  LDCU.64 UR8, c[0x0][0x380] ;  /* 0x00007000ff0877ac */ /* 0x000ea20008000a00 */
[C---:B------:R-:W-:Y:S02]  /*0610*/  IADD3 R3, PT, PT, R6.reuse, UR4, RZ ;  /* 0x0000000406037c10 */ /* 0x040fe4000fffe0ff */
[----:B------:R-:W-:Y:S02]  /*0620*/  IADD3 R12, P0, PT, R6, UR4, RZ ;  /* 0x00000004060c7c10 */ /* 0x000fe4000ff1e0ff */
[----:B------:R-:W-:Y:S02]  /*0630*/  IADD3 R9, PT, PT, R8, UR4, RZ ;  /* 0x0000000408097c10 */ /* 0x000fe4000fffe0ff */
[----:B------:R-:W3:Y:S01]  /*0640*/  LDC.64 R4, c[0x0][0x388] ;  /* 0x0000e200ff047b82 */ /* 0x000ee20000000a00 */
[----:B-1----:R-:W-:Y:S01]  /*0650*/  IMAD.WIDE.U32 R10, R3, 0x4, R10 ;  /* 0x00000004030a7825 */ /* 0x002fe200078e000a */
[----:B------:R-:W-:-:S02]  /*0660*/  IADD3.X R3, PT, PT, RZ, RZ, RZ, P0, !PT ;  /* 0x000000ffff037210 */ /* 0x000fc400007fe4ff */
[C---:B--2---:R-:W-:Y:S02]  /*0670*/  LEA R2, P0, R12.reuse, UR8, 0x2 ;  /* 0x000000080c027c11 */ /* 0x044fe4000f8010ff */
[----:B0-----:R-:W2:Y:S02]  /*0680*/  LDG.E R15, desc[UR10][R10.64] ;  /* 0x0000000a0a0f7981 */ /* 0x001ea4000c1e1900 */
[----:B------:R-:W-:Y:S01]  /*0690*/  LEA.HI.X R3, R12, UR9, R3, 0x2, P0 ;  /* 0x000000090c037c11 */ /* 0x000fe200080f1403 */
[----:B---3--:R-:W-:-:S04]  /*06a0*/  IMAD.WIDE R4, R9, 0x4, R4 ;  /* 0x0000000409047825 */ /* 0x008fc800078e0204 */
[----:B------:R-:W3:Y:S04]  /*06b0*/  LDG.E R18, desc[UR10][R2.64+0x4] ;  /* 0x0000040a02127981 */ /* 0x000ee8000c1e1900 */
[----:B------:R-:W2:Y:S04]  /*06c0*/  LDG.E R16, desc[UR10][R4.64] ;  /* 0x0000000a04107981 */ /* 0x000ea8000c1e1900 */
[----:B------:R-:W3:Y:S04]  /*06d0*/  LDG.E R17, desc[UR10][R4.64+0x4] ;  /* 0x0000040a04117981 */ /* 0x000ee8000c1e1900 */
[----:B------:R-:W4:Y:S04]  /*06e0*/  LDG.E R19, desc[UR10][R4.64+0x8] ;  /* 0x0000080a04137981 */ /* 0x000f28000c1e1900 */
        /* <DEDUP_REMOVED lines=11> */
[----:B------:R-:W-:Y:S01]  /*07a0*/  UIADD3 UR4, UPT, UPT, UR4, 0x8, URZ ;  /* 0x0000000804047890 */ /* 0x000fe2000fffe0ff */
[----:B--2---:R-:W-:-:S04]  /*07b0*/  FFMA R15, R15, R16, R14 ;  /* 0x000000100f0f7223 */ /* 0x004fc8000000000e */
[----:B---3--:R-:W-:-:S04]  /*07c0*/  FFMA R15, R18, R17, R15 ;  /* 0x00000011120f7223 */ /* 0x008fc8000000000f */
[----:B----4-:R-:W-:-:S04]  /*07d0*/  FFMA R15, R20, R19, R15 ;  /* 0x00000013140f7223 */ /* 0x010fc8000000000f */
[----:B-----5:R-:W-:-:S04]  /*07e0*/  FFMA R15, R22, R21, R15 ;  /* 0x00000015160f7223 */ /* 0x020fc8000000000f */
[----:B------:R-:W-:-:S04]  /*07f0*/  FFMA R15, R24, R23, R15 ;  /* 0x00000017180f7223 */ /* 0x000fc8000000000f */
[----:B------:R-:W-:-:S04]  /*0800*/  FFMA R12, R12, R13, R15 ;  /* 0x0000000d0c0c7223 */ /* 0x000fc8000000000f */
[----:B------:R-:W-:-:S04]  /*0810*/  FFMA R10, R9, R10, R12 ;  /* 0x0000000a090a7223 */ /* 0x000fc8000000000c */
[----:B------:R-:W-:-:S07]  /*0820*/  FFMA R14, R11, R25, R10 ;  /* 0x000000190b0e7223 */ /* 0x000fce000000000a */
.L_x_3:
        /* <DEDUP_REMOVED lines=13> */
[----:B--2---:R-:W-:-:S03]  /*0900*/  LEA R2, P0, R12, UR6, 0x2 ;  /* 0x000000060c027c11 */ /* 0x004fc6000f8010ff */
[----:B0-----:R-:W2:Y:S01]  /*0910*/  LDG.E R11, desc[UR10][R10.64] ;  /* 0x0000000a0a0b7981 */ /* 0x001ea2000c1e1900 */
        /* <DEDUP_REMOVED lines=8> */
[----:B------:R-:W5:Y:S01]  /*09a0*/  LDG.E R17, desc[UR10][R4.64+0xc] ;  /* 0x00000c0a04117981 */ /* 0x000f62000c1e1900 */
[----:B------:R-:W-:Y:S01]  /*09b0*/  UIADD3 UR4, UPT, UPT, UR4, 0x4, URZ ;  /* 0x0000000404047890 */ /* 0x000fe2000fffe0ff */
[----:B--2---:R-:W-:-:S04]  /*09c0*/  FFMA R9, R11, R9, R14 ;  /* 0x000000090b097223 */ /* 0x004fc8000000000e */
[----:B---3--:R-:W-:-:S04]  /*09d0*/  FFMA R9, R12, R13, R9 ;  /* 0x0000000d0c097223 */ /* 0x008fc80000000009 */
[----:B----4-:R-:W-:-:S04]  /*09e0*/  FFMA R9, R16, R15, R9 ;  /* 0x0000000f10097223 */ /* 0x010fc80000000009 */
[----:B-----5:R-:W-:-:S07]  /*09f0*/  FFMA R14, R18, R17, R9 ;  /* 0x00000011120e7223 */ /* 0x020fce0000000009 */
.L_x_4:
[----:B------:R-:W-:Y:S05]  /*0a00*/  BRA.U !UP1, `(.L_x_2) ;  /* 0x0000000109507547 */ /* 0x000fea000b800000 */
[----:B------:R-:W1:Y:S01]  /*0a10*/  LDC.64 R4, c[0x0][0x380] ;  /* 0x0000e000ff047b82 */ /* 0x000e620000000a00 */
[----:B------:R-:W-:Y:S01]  /*0a20*/  IADD3 R9, PT, PT, R6, UR4, RZ ;  /* 0x0000000406097c10 */ /* 0x000fe2000fffe0ff */
[----:B------:R-:W-:Y:S01]  /*0a30*/  UIADD3 UR5, UPT, UPT, -UR5, URZ, URZ ;  /* 0x000000ff05057290 */ /* 0x000fe2000fffe1ff */
[----:B------:R-:W-:-:S05]  /*0a40*/  IADD3 R11, PT, PT, R8, UR4, RZ ;  /* 0x00000004080b7c10 */ /* 0x000fca000fffe0ff */
[----:B------:R-:W2:Y:S01]  /*0a50*/  LDC.64 R2, c[0x0][0x388] ;  /* 0x0000e200ff027b82 */ /* 0x000ea20000000a00 */
[----:B-1----:R-:W-:-:S03]  /*0a60*/  IMAD.WIDE.U32 R4, R9, 0x4, R4 ;  /* 0x0000000409047825 */ /* 0x002fc600078e0004 */
[----:B------:R-:W-:Y:S02]  /*0a70*/  MOV R6, R4 ;  /* 0x0000000400067202 */ /* 0x000fe40000000f00 */
[----:B------:R-:W-:-:S07]  /*0a80*/  MOV R13, R5 ;  /* 0x00000005000d7202 */ /* 0x000fce0000000f00 */
.L_x_5:
[----:B--2---:R-:W-:Y:S01]  /*0a90*/  IMAD.WIDE R4, R11, 0x4, R2 ;  /* 0x000000040b047825 */ /* 0x004fe200078e0202 */
[----:B------:R-:W-:Y:S02]  /*0aa0*/  MOV R9, R13 ;  /* 0x0000000d00097202 */ /* 0x000fe40000000f00 */
[----:B------:R-:W-:-:S03]  /*0ab0*/  MOV R8, R6 ;  /* 0x0000000600087202 */ /* 0x000fc60000000f00 */
[----:B0-----:R-:W2:Y:S04]  /*0ac0*/  LDG.E R4, desc[UR10][R4.64] ;  /* 0x0000000a04047981 */ /* 0x001ea8000c1e1900 */
[----:B------:R-:W2:Y:S01]  /*0ad0*/  LDG.E R9, desc[UR10][R8.64] ;  /* 0x0000000a08097981 */ /* 0x000ea2000c1e1900 */
[----:B------:R-:W-:Y:S01]  /*0ae0*/  UIADD3 UR5, UPT, UPT, UR5, 0x1, URZ ;  /* 0x0000000105057890 */ /* 0x000fe2000fffe0ff */
[----:B------:R-:W-:Y:S02]  /*0af0*/  IADD3 R6, P0, PT, R6, 0x4, RZ ;  /* 0x0000000406067810 */ /* 0x000fe40007f1e0ff */
[----:B------:R-:W-:Y:S01]  /*0b00*/  IADD3 R11, PT, PT, R11, 0x1, RZ ;  /* 0x000000010b0b7810 */ /* 0x000fe20007ffe0ff */
[----:B------:R-:W-:Y:S01]  /*0b10*/  UISETP.NE.AND UP0, UPT, UR5, URZ, UPT ;  /* 0x000000ff0500728c */ /* 0x000fe2000bf05270 */
[----:B------:R-:W-:Y:S01]  /*0b20*/  IADD3.X R13, PT, PT, RZ, R13, RZ, P0, !PT ;  /* 0x0000000dff0d7210 */ /* 0x000fe200007fe4ff */
[----:B--2---:R-:W-:-:S07]  /*0b30*/  FFMA R14, R9, R4, R14 ;  /* 0x00000004090e7223 */ /* 0x004fce000000000e */
[----:B------:R-:W-:Y:S05]  /*0b40*/  BRA.U UP0, `(.L_x_5) ;  /* 0xfffffffd00d07547 */ /* 0x000fea000b83ffff */
.L_x_2:
[----:B------:R-:W1:Y:S01]  /*0b50*/  LDC.64 R2, c[0x0][0x390] ;  /* 0x0000e400ff027b82 */ /* 0x000e620000000a00 */
[----:B------:R-:W-:-:S04]  /*0b60*/  IMAD R7, R7, UR12, R0 ;  /* 0x0000000c07077c24 */ /* 0x000fc8000f8e0200 */
[----:B-1----:R-:W-:-:S05]  /*0b70*/  IMAD.WIDE R2, R7, 0x4, R2 ;  /* 0x0000000407027825 */ /* 0x002fca00078e0202 */
[----:B0-----:R-:W-:Y:S01]  /*0b80*/  STG.E desc[UR10][R2.64], R14 ;  /* 0x0000000e02007986 */ /* 0x001fe2000c10190a */
[----:B------:R-:W-:Y:S05]  /*0b90*/  EXIT ;  /* 0x000000000000794d */ /* 0x000fea0003800000 */
.L_x_6:
[----:B------:R-:W-:-:S00]  /*0ba0*/  BRA `(.L_x_6) ;  /* 0xfffffffc00fc7947 */ /* 0x000fc0000383ffff */
[----:B------:R-:W-:-:S00]  /*0bb0*/  NOP ;  /* 0x0000000000007918 */ /* 0x000fc00000000000 */
        /* <DEDUP_REMOVED lines=12> */
.L_x_35:


//--------------------- .text._Z34multiplyMatrixGPUByBlocksThreads2DPfS_S_i --------------------------
	.section	.text._Z34multiplyMatrixGPUByBlocksThreads2DPfS_S_i,"ax",@progbits
	.align	128
        .global         _Z34multiplyMatrixGPUByBlocksThreads2DPfS_S_i
        .type           _Z34multiplyMatrixGPUByBlocksThreads2DPfS_S_i,@function
        .size           _Z34multiplyMatrixGPUByBlocksThreads2DPfS_S_i,(.L_x_36 - _Z34multiplyMatrixGPUByBlocksThreads2DPfS_S_i)
        .other          _Z34multiplyMatrixGPUByBlocksThreads2DPfS_S_i,@"STO_CUDA_ENTRY STV_DEFAULT"
_Z34multiplyMatrixGPUByBlocksThreads2DPfS_S_i:
.text._Z34multiplyMatrixGPUByBlocksThreads2DPfS_S_i:
[----:B------:R-:W-:Y:S01]  /*0000*/  LDC R1, c[0x0][0x37c] ;  /* 0x0000df00ff017b82 */ /* 0x000fe20000000800 */
[----:B------:R-:W0:Y:S01]  /*0010*/  S2R R0, SR_CTAID.X ;  /* 0x0000000000007919 */ /* 0x000e220000002500 */
[----:B------:R-:W1:Y:S01]  /*0020*/  LDCU UR12, c[0x0][0x398] ;  /* 0x00007300ff0c77ac */ /* 0x000e620008000800 */
[----:B------:R-:W-:Y:S01]  /*0030*/  HFMA2 R14, -RZ, RZ, 0, 0 ;  /* 0x00000000ff0e7431 */ /* 0x000fe200000001ff */
[----:B------:R-:W0:Y:S01]  /*0040*/  S2R R3, SR_TID.X ;  /* 0x0000000000037919 */ /* 0x000e220000002100 */
[----:B------:R-:W0:Y:S01]  /*0050*/  LDCU UR4, c[0x0][0x360] ;  /* 0x00006c00ff0477ac */ /* 0x000e220008000800 */
[----:B------:R-:W2:Y:S01]  /*0060*/  S2R R7, SR_CTAID.Y ;  /* 0x0000000000077919 */ /* 0x000ea20000002600 */
[----:B------:R-:W2:Y:S01]  /*0070*/  LDCU UR5, c[0x0][0x364] ;  /* 0x00006c80ff0577ac */ /* 0x000ea20008000800 */
[----:B------:R-:W2:Y:S01]  /*0080*/  S2R R2, SR_TID.Y ;  /* 0x0000000000027919 */ /* 0x000ea20000002200 */
[----:B------:R-:W3:Y:S01]  /*0090*/  LDCU.64 UR10, c[0x0][0x358] ;  /* 0x00006b00ff0a77ac */ /* 0x000ee20008000a00 */
[----:B-1----:R-:W-:Y:S01]  /*00a0*/  UISETP.GE.AND UP0, UPT, UR12, 0x1, UPT ;  /* 0x000000010c00788c */ /* 0x002fe2000bf06270 */
[----:B0-----:R-:W-:-:S02]  /*00b0*/  IMAD R0, R0, UR4, R3 ;  /* 0x0000000400007c24 */ /* 0x001fc4000f8e0203 */
[----:B--2---:R-:W-:-:S06]  /*00c0*/  IMAD R7, R7, UR5, R2 ;  /* 0x0000000507077c24 */ /* 0x004fcc000f8e0202 */
[----:B---3--:R-:W-:Y:S05]  /*00d0*/  BRA.U !UP0, `(.L_x_7) ;  /* 0x00000009089c7547 */ /* 0x008fea000b800000 */
[----:B------:R-:W-:Y:S01]  /*00e0*/  UISETP.GE.U32.AND UP1, UPT, UR12, 0x10, UPT ;  /* 0x000000100c00788c */ /* 0x000fe2000bf26070 */
[----:B------:R-:W-:Y:S01]  /*00f0*/  IMAD R8, R7, 0x473, RZ ;  /* 0x0000047307087824 */ /* 0x000fe200078e02ff */
[----:B------:R-:W-:Y:S01]  /*0100*/  ULOP3.LUT UR8, UR12, 0xf, URZ, 0xc0, !UPT ;  /* 0x0000000f0c087892 */ /* 0x000fe2000f8ec0ff */
[----:B------:R-:W-:Y:S01]  /*0110*/  IMAD R9, R0, 0x473, RZ ;  /* 0x0000047300097824 */ /* 0x000fe200078e02ff */
[----:B------:R-:W-:Y:S01]  /*0120*/  MOV R14, RZ ;  /* 0x000000ff000e7202 */ /* 0x000fe20000000f00 */
[----:B------:R-:W-:Y:S01]  /*0130*/  UMOV UR4, URZ ;  /* 0x000000ff00047c82 */ /* 0x000fe20008000000 */
[----:B------:R-:W-:-:S03]  /*0140*/  UISETP.NE.AND UP0, UPT, UR8, URZ, UPT ;  /* 0x000000ff0800728c */ /* 0x000fc6000bf05270 */
[----:B------:R-:W-:Y:S08]  /*0150*/  BRA.U !UP1, `(.L_x_8) ;  /* 0x0000000509107547 */ /* 0x000ff0000b800000 */
[----:B------:R-:W0:Y:S01]  /*0160*/  LDC.64 R2, c[0x0][0x380] ;  /* 0x0000e000ff027b82 */ /* 0x000e220000000a00 */
[----:B------:R-:W1:Y:S01]  /*0170*/  LDCU.64 UR6, c[0x0][0x388] ;  /* 0x00007100ff0677ac */ /* 0x000e620008000a00 */
[----:B------:R-:W-:Y:S02]  /*0180*/  MOV R14, RZ ;  /* 0x000000ff000e7202 */ /* 0x000fe40000000f00 */
[----:B------:R-:W-:Y:S01]  /*0190*/  MOV R6, R9 ;  /* 0x0000000900067202 */ /* 0x000fe20000000f00 */
[----:B------:R-:W-:-:S04]  /*01a0*/  ULOP3.LUT UR4, UR12, 0x7ffffff0, URZ, 0xc0, !UPT ;  /* 0x7ffffff00c047892 */ /* 0x000fc8000f8ec0ff */
[----:B------:R-:W-:Y:S02]  /*01b0*/  UIADD3 UR9, UPT, UPT, -UR4, URZ, URZ ;  /* 0x000000ff04097290 */ /* 0x000fe4000fffe1ff */
[----:B-1----:R-:W-:-:S04]  /*01c0*/  UIADD3 UR5, UP1, UPT, UR6, 0x20, URZ ;  /* 0x0000002006057890 */ /* 0x002fc8000ff3e0ff */
[----:B------:R-:W-:Y:S01]  /*01d0*/  UIADD3.X UR6, UPT, UPT, URZ, UR7, URZ, UP1, !UPT ;  /* 0x00000007ff067290 */ /* 0x000fe20008ffe4ff */
[----:B0-----:R-:W-:-:S03]  /*01e0*/  IMAD.WIDE.U32 R2, R8, 0x4, R2 ;  /* 0x0000000408027825 */ /* 0x001fc600078e0002 */
[----:B------:R-:W-:-:S04]  /*01f0*/  IADD3 R4, P0, PT, R2, 0x20, RZ ;  /* 0x0000002002047810 */ /* 0x000fc80007f1e0ff */
[----:B------:R-:W-:-:S09]  /*0200*/  IADD3.X R5, PT, PT, RZ, R3, RZ, P0, !PT ;  /* 0x00000003ff057210 */ /* 0x000fd200007fe4ff */
.L_x_9:
[----:B------:R-:W-:Y:S01]  /*0210*/  MOV R2, UR5 ;  /* 0x0000000500027c02 */ /* 0x000fe20008000f00 */
[----:B------:R-:W2:Y:S01]  /*0220*/  LDG.E R15, desc[UR10][R4.64+-0x20] ;  /* 0xffffe00a040f7981 */ /* 0x000ea2000c1e1900 */
        /* <DEDUP_REMOVED lines=55> */
.L_x_8:
[----:B------:R-:W-:Y:S05]  /*05a0*/  BRA.U !UP0, `(.L_x_7) ;  /* 0x0000000508687547 */ /* 0x000fea000b800000 */
[----:B------:R-:W-:Y:S02]  /*05b0*/  UISETP.GE.U32.AND UP0, UPT, UR8, 0x8, UPT ;  /* 0x000000080800788c */ /* 0x000fe4000bf06070 */
[----:B------:R-:W-:-:S04]  /*05c0*/  ULOP3.LUT UR6, UR12, 0x7, URZ, 0xc0, !UPT ;  /* 0x000000070c067892 */ /* 0x000fc8000f8ec0ff */
[----:B------:R-:W-:-:S03]  /*05d0*/  UISETP.NE.AND UP1, UPT, UR6, URZ, UPT ;  /* 0x000000ff0600728c */ /* 0x000fc6000bf25270 */
[----:B------:R-:W-:Y:S08]  /*05e0*/  BRA.U !UP0, `(.L_x_10) ;  /* 0x0000000108907547 */ /* 0x000ff0000b800000 */
[----:B------:R-:W0:Y:S01]  /*05f0*/  LDC.64 R10, c[0x0][0x380] ;  /* 0x0000e000ff0a7b82 */ /* 0x000e220000000a00 */
[----:B------:R-:W1:Y:S01]  /*0600*/  LDCU.64 UR8, c[0x0][0x380] ;  /* 0x00007000ff0877ac */ /* 0x000e620008000a00 */
[C---:B------:R-:W-:Y:S02]  /*0610*/  IADD3 R3, PT, PT, R8.reuse, UR4, RZ ;  /* 0x0000000408037c10 */ /* 0x040fe4000fffe0ff */
[----:B------:R-:W-:Y:S02]  /*0620*/  IADD3 R6, P0, PT, R8, UR4, RZ ;  /* 0x0000000408067c10 */ /* 0x000fe4000ff1e0ff */
[----:B------:R-:W-:Y:S02]  /*0630*/  IADD3 R13, PT, PT, R9, UR4, RZ ;  /* 0x00000004090d7c10 */ /* 0x000fe4000fffe0ff */
[----:B------:R-:W2:Y:S01]  /*0640*/  LDC.64 R4, c[0x0][0x388] ;  /* 0x0000e200ff047b82 */ /* 0x000ea20000000a00 */
[----:B0-----:R-:W-:Y:S01]  /*0650*/  IMAD.WIDE.U32 R10, R3, 0x4, R10 ;  /* 0x00000004030a7825 */ /* 0x001fe200078e000a */
[----:B------:R-:W-:-:S02]  /*0660*/  IADD3.X R3, PT, PT, RZ, RZ, RZ, P0, !PT ;  /* 0x000000ffff037210 */ /* 0x000fc400007fe4ff */
[C---:B-1----:R-:W-:Y:S02]  /*0670*/  LEA R2, P0, R6.reuse, UR8, 0x2 ;  /* 0x0000000806027c11 */ /* 0x042fe4000f8010ff */
[----:B------:R-:W3:Y:S02]  /*0680*/  LDG.E R15, desc[UR10][R10.64] ;  /* 0x0000000a0a0f7981 */ /* 0x000ee4000c1e1900 */
[----:B------:R-:W-:Y:S01]  /*0690*/  LEA.HI.X R3, R6, UR9, R3, 0x2, P0 ;  /* 0x0000000906037c11 */ /* 0x000fe200080f1403 */
[----:B--2---:R-:W-:-:S04]  /*06a0*/  IMAD.WIDE R4, R13, 0x4, R4 ;  /* 0x000000040d047825 */ /* 0x004fc800078e0204 */
[----:B------:R-:W2:Y:S04]  /*06b0*/  LDG.E R18, desc[UR10][R2.64+0x4] ;  /* 0x0000040a02127981 */ /* 0x000ea8000c1e1900 */
[----:B------:R-:W3:Y:S04]  /*06c0*/  LDG.E R16, desc[UR10][R4.64] ;  /* 0x0000000a04107981 */ /* 0x000ee8000c1e1900 */
[----:B------:R-:W2:Y:S04]  /*06d0*/  LDG.E R17, desc[UR10][R4.64+0x4] ;  /* 0x0000040a04117981 */ /* 0x000ea8000c1e1900 */
        /* <DEDUP_REMOVED lines=13> */
[----:B---3--:R-:W-:-:S04]  /*07b0*/  FFMA R15, R15, R16, R14 ;  /* 0x000000100f0f7223 */ /* 0x008fc8000000000e */
[----:B--2---:R-:W-:-:S04]  /*07c0*/  FFMA R15, R18, R17, R15 ;  /* 0x00000011120f7223 */ /* 0x004fc8000000000f */
[----:B----4-:R-:W-:-:S04]  /*07d0*/  FFMA R15, R20, R19, R15 ;  /* 0x00000013140f7223 */ /* 0x010fc8000000000f */
[----:B-----5:R-:W-:-:S04]  /*07e0*/  FFMA R15, R22, R21, R15 ;  /* 0x00000015160f7223 */ /* 0x020fc8000000000f */
[----:B------:R-:W-:-:S04]  /*07f0*/  FFMA R15, R24, R23, R15 ;  /* 0x00000017180f7223 */ /* 0x000fc8000000000f */
[----:B------:R-:W-:-:S04]  /*0800*/  FFMA R13, R12, R13, R15 ;  /* 0x0000000d0c0d7223 */ /* 0x000fc8000000000f */
[----:B------:R-:W-:-:S04]  /*0810*/  FFMA R11, R6, R11, R13 ;  /* 0x0000000b060b7223 */ /* 0x000fc8000000000d */
[----:B------:R-:W-:-:S07]  /*0820*/  FFMA R14, R10, R25, R11 ;  /* 0x000000190a0e7223 */ /* 0x000fce000000000b */
.L_x_10:
        /* <DEDUP_REMOVED lines=13> */
[----:B-1----:R-:W-:-:S03]  /*0900*/  LEA R2, P0, R6, UR6, 0x2 ;  /* 0x0000000606027c11 */ /* 0x002fc6000f8010ff */
[----:B------:R-:W3:Y:S01]  /*0910*/  LDG.E R11, desc[UR10][R10.64] ;  /* 0x0000000a0a0b7981 */ /* 0x000ee2000c1e1900 */
        /* <DEDUP_REMOVED lines=8> */
[----:B------:R-:W5:Y:S01]  /*09a0*/  LDG.E R18, desc[UR10][R4.64+0xc] ;  /* 0x00000c0a04127981 */ /* 0x000f62000c1e1900 */
[----:B------:R-:W-:Y:S01]  /*09b0*/  UIADD3 UR4, UPT, UPT, UR4, 0x4, URZ ;  /* 0x0000000404047890 */ /* 0x000fe2000fffe0ff */
[----:B---3--:R-:W-:-:S04]  /*09c0*/  FFMA R6, R11, R6, R14 ;  /* 0x000000060b067223 */ /* 0x008fc8000000000e */
[----:B--2---:R-:W-:-:S04]  /*09d0*/  FFMA R6, R13, R12, R6 ;  /* 0x0000000c0d067223 */ /* 0x004fc80000000006 */
[----:B----4-:R-:W-:-:S04]  /*09e0*/  FFMA R6, R15, R16, R6 ;  /* 0x000000100f067223 */ /* 0x010fc80000000006 */
[----:B-----5:R-:W-:-:S07]  /*09f0*/  FFMA R14, R17, R18, R6 ;  /* 0x00000012110e7223 */ /* 0x020fce0000000006 */
.L_x_11:
[----:B------:R-:W-:Y:S05]  /*0a00*/  BRA.U !UP1, `(.L_x_7) ;  /* 0x0000000109507547 */ /* 0x000fea000b800000 */
[----:B------:R-:W0:Y:S01]  /*0a10*/  LDC.64 R4, c[0x0][0x380] ;  /* 0x0000e000ff047b82 */ /* 0x000e220000000a00 */
[----:B------:R-:W-:Y:S01]  /*0a20*/  IADD3 R11, PT, PT, R8, UR4, RZ ;  /* 0x00000004080b7c10 */ /* 0x000fe2000fffe0ff */
[----:B------:R-:W-:-:S06]  /*0a30*/  UIADD3 UR5, UPT, UPT, -UR5, URZ, URZ ;  /* 0x000000ff05057290 */ /* 0x000fcc000fffe1ff */
[----:B------:R-:W1:Y:S01]  /*0a40*/  LDC.64 R2, c[0x0][0x388] ;  /* 0x0000e200ff027b82 */ /* 0x000e620000000a00 */
[----:B0-----:R-:W-:Y:S01]  /*0a50*/  IMAD.WIDE.U32 R4, R11, 0x4, R4 ;  /* 0x000000040b047825 */ /* 0x001fe200078e0004 */
[----:B------:R-:W-:Y:S02]  /*0a60*/  IADD3 R11, PT, PT, R9, UR4, RZ ;  /* 0x00000004090b7c10 */ /* 0x000fe4000fffe0ff */
[----:B------:R-:W-:Y:S02]  /*0a70*/  MOV R6, R4 ;  /* 0x0000000400067202 */ /* 0x000fe40000000f00 */
[----:B------:R-:W-:-:S07]  /*0a80*/  MOV R13, R5 ;  /* 0x00000005000d7202 */ /* 0x000fce0000000f00 */
.L_x_12:
[----:B-1----:R-:W-:Y:S01]  /*0a90*/  IMAD.WIDE R4, R11, 0x4, R2 ;  /* 0x000000040b047825 */ /* 0x002fe200078e0202 */
[----:B------:R-:W-:Y:S02]  /*0aa0*/  MOV R9, R13 ;  /* 0x0000000d00097202 */ /* 0x000fe40000000f00 */
[----:B------:R-:W-:-:S03]  /*0ab0*/  MOV R8, R6 ;  /* 0x0000000600087202 */ /* 0x000fc60000000f00 */
[----:B------:R-:W2:Y:S04]  /*0ac0*/  LDG.E R4, desc[UR10][R4.64] ;  /* 0x0000000a04047981 */ /* 0x000ea8000c1e1900 */
        /* <DEDUP_REMOVED lines=8> */
.L_x_7:
[----:B------:R-:W0:Y:S01]  /*0b50*/  LDC.64 R2, c[0x0][0x390] ;  /* 0x0000e400ff027b82 */ /* 0x000e220000000a00 */
[----:B------:R-:W-:-:S04]  /*0b60*/  IMAD R7, R7, UR12, R0 ;  /* 0x0000000c07077c24 */ /* 0x000fc8000f8e0200 */
[----:B0-----:R-:W-:-:S05]  /*0b70*/  IMAD.WIDE R2, R7, 0x4, R2 ;  /* 0x0000000407027825 */ /* 0x001fca00078e0202 */
[----:B------:R-:W-:Y:S01]  /*0b80*/  STG.E desc[UR10][R2.64], R14 ;  /* 0x0000000e02007986 */ /* 0x000fe2000c10190a */
[----:B------:R-:W-:Y:S05]  /*0b90*/  EXIT ;  /* 0x000000000000794d */ /* 0x000fea0003800000 */
.L_x_13:
        /* <DEDUP_REMOVED lines=14> */
.L_x_36:


//--------------------- .text._Z45multiplyMatrixGPUByBlocksThreads1DNonMultiplePfS_S_i --------------------------
	.section	.text._Z45multiplyMatrixGPUByBlocksThreads1DNonMultiplePfS_S_i,"ax",@progbits
	.align	128
        .global         _Z45multiplyMatrixGPUByBlocksThreads1DNonMultiplePfS_S_i
        .type           _Z45multiplyMatrixGPUByBlocksThreads1DNonMultiplePfS_S_i,@function
        .size           _Z45multiplyMatrixGPUByBlocksThreads1DNonMultiplePfS_S_i,(.L_x_37 - _Z45multiplyMatrixGPUByBlocksThreads1DNonMultiplePfS_S_i)
        .other          _Z45multiplyMatrixGPUByBlocksThreads1DNonMultiplePfS_S_i,@"STO_CUDA_ENTRY STV_DEFAULT"
_Z45multiplyMatrixGPUByBlocksThreads1DNonMultiplePfS_S_i:
.text._Z45multiplyMatrixGPUByBlocksThreads1DNonMultiplePfS_S_i:
[----:B------:R-:W-:Y:S01]  /*0000*/  LDC R1, c[0x0][0x37c] ;  /* 0x0000df00ff017b82 */ /* 0x000fe20000000800 */
[----:B------:R-:W0:Y:S01]  /*0010*/  S2R R0, SR_CTAID.X ;  /* 0x0000000000007919 */ /* 0x000e220000002500 */
[----:B------:R-:W0:Y:S01]  /*0020*/  LDCU UR4, c[0x0][0x360] ;  /* 0x00006c00ff0477ac */ /* 0x000e220008000800 */
[----:B------:R-:W0:Y:S01]  /*0030*/  S2R R3, SR_TID.X ;  /* 0x0000000000037919 */ /* 0x000e220000002100 */
[----:B------:R-:W1:Y:S01]  /*0040*/  LDCU UR12, c[0x0][0x398] ;  /* 0x00007300ff0c77ac */ /* 0x000e620008000800 */
[----:B0-----:R-:W-:-:S05]  /*0050*/  IMAD R0, R0, UR4, R3 ;  /* 0x0000000400007c24 */ /* 0x001fca000f8e0203 */
[----:B-1----:R-:W-:-:S13]  /*0060*/  ISETP.GE.AND P0, PT, R0, UR12, PT ;  /* 0x0000000c00007c0c */ /* 0x002fda000bf06270 */
[----:B------:R-:W-:Y:S05]  /*0070*/  @P0 EXIT ;  /* 0x000000000000094d */ /* 0x000fea0003800000 */
[----:B------:R-:W0:Y:S01]  /*0080*/  S2R R7, SR_CTAID.Y ;  /* 0x0000000000077919 */ /* 0x000e220000002600 */
[----:B------:R-:W-:Y:S01]  /*0090*/  UISETP.GE.AND UP0, UPT, UR12, 0x1, UPT ;  /* 0x000000010c00788c */ /* 0x000fe2000bf06270 */
[----:B------:R-:W-:Y:S01]  /*00a0*/  HFMA2 R15, -RZ, RZ, 0, 0 ;  /* 0x00000000ff0f7431 */ /* 0x000fe200000001ff */
[----:B------:R-:W1:Y:S07]  /*00b0*/  LDCU.64 UR10, c[0x0][0x358] ;  /* 0x00006b00ff0a77ac */ /* 0x000e6e0008000a00 */
[----:B------:R-:W-:Y:S05]  /*00c0*/  BRA.U !UP0, `(.L_x_14) ;  /* 0x0000000908947547 */ /* 0x000fea000b800000 */
[----:B------:R-:W-:Y:S01]  /*00d0*/  UISETP.GE.U32.AND UP1, UPT, UR12, 0x10, UPT ;  /* 0x000000100c00788c */ /* 0x000fe2000bf26070 */
[----:B------:R-:W-:Y:S01]  /*00e0*/  IMAD R6, R0, 0x473, RZ ;  /* 0x0000047300067824 */ /* 0x000fe200078e02ff */
[----:B------:R-:W-:Y:S01]  /*00f0*/  ULOP3.LUT UR8, UR12, 0xf, URZ, 0xc0, !UPT ;  /* 0x0000000f0c087892 */ /* 0x000fe2000f8ec0ff */
[----:B------:R-:W-:Y:S01]  /*0100*/  MOV R15, RZ ;  /* 0x000000ff000f7202 */ /* 0x000fe20000000f00 */
[----:B------:R-:W-:Y:S02]  /*0110*/  UMOV UR4, URZ ;  /* 0x000000ff00047c82 */ /* 0x000fe40008000000 */
[----:B------:R-:W-:-:S03]  /*0120*/  UISETP.NE.AND UP0, UPT, UR8, URZ, UPT ;  /* 0x000000ff0800728c */ /* 0x000fc6000bf05270 */
[----:B------:R-:W-:Y:S08]  /*0130*/  BRA.U !UP1, `(.L_x_15) ;  /* 0x0000000509107547 */ /* 0x000ff0000b800000 */
[----:B------:R-:W0:Y:S01]  /*0140*/  LDC.64 R2, c[0x0][0x380] ;  /* 0x0000e000ff027b82 */ /* 0x000e220000000a00 */
[----:B------:R-:W2:Y:S01]  /*0150*/  LDCU.64 UR6, c[0x0][0x388] ;  /* 0x00007100ff0677ac */ /* 0x000ea20008000a00 */
[----:B------:R-:W-:Y:S02]  /*0160*/  MOV R15, RZ ;  /* 0x000000ff000f7202 */ /* 0x000fe40000000f00 */
[----:B------:R-:W-:Y:S01]  /*0170*/  MOV R8, R6 ;  /* 0x0000000600087202 */ /* 0x000fe20000000f00 */
[----:B------:R-:W-:-:S04]  /*0180*/  ULOP3.LUT UR4, UR12, 0x7ffffff0, URZ, 0xc0, !UPT ;  /* 0x7ffffff00c047892 */ /* 0x000fc8000f8ec0ff */
[----:B------:R-:W-:Y:S02]  /*0190*/  UIADD3 UR9, UPT, UPT, -UR4, URZ, URZ ;  /* 0x000000ff04097290 */ /* 0x000fe4000fffe1ff */
[----:B--2---:R-:W-:-:S04]  /*01a0*/  UIADD3 UR5, UP1, UPT, UR6, 0x20, URZ ;  /* 0x0000002006057890 */ /* 0x004fc8000ff3e0ff */
[----:B------:R-:W-:Y:S01]  /*01b0*/  UIADD3.X UR6, UPT, UPT, URZ, UR7, URZ, UP1, !UPT ;  /* 0x00000007ff067290 */ /* 0x000fe20008ffe4ff */
[----:B0-----:R-:W-:-:S03]  /*01c0*/  IMAD.WIDE.U32 R2, R7, 0x11cc, R2 ;  /* 0x000011cc07027825 */ /* 0x001fc600078e0002 */
[----:B------:R-:W-:-:S04]  /*01d0*/  IADD3 R4, P0, PT, R2, 0x20, RZ ;  /* 0x0000002002047810 */ /* 0x000fc80007f1e0ff */
[----:B------:R-:W-:-:S09]  /*01e0*/  IADD3.X R5, PT, PT, RZ, R3, RZ, P0, !PT ;  /* 0x00000003ff057210 */ /* 0x000fd200007fe4ff */
.L_x_16:
[----:B------:R-:W-:Y:S01]  /*01f0*/  MOV R2, UR5 ;  /* 0x0000000500027c02 */ /* 0x000fe20008000f00 */
[----:B-1----:R-:W2:Y:S01]  /*0200*/  LDG.E R16, desc[UR10][R4.64+-0x20] ;  /* 0xffffe00a04107981 */ /* 0x002ea2000c1e1900 */
        /* <DEDUP_REMOVED lines=18> */
[----:B------:R-:W2:Y:S04]  /*0330*/  LDG.E R15, desc[UR10][R4.64] ;  /* 0x0000000a040f7981 */ /* 0x000ea8000c1e1900 */
[----:B------:R-:W2:Y:S01]  /*0340*/  LDG.E R16, desc[UR10][R2.64] ;  /* 0x0000000a02107981 */ /* 0x000ea2000c1e1900 */
[----:B---3--:R-:W-:-:S03]  /*0350*/  FFMA R26, R18, R25, R17 ;  /* 0x00000019121a7223 */ /* 0x008fc60000000011 */
[----:B------:R-:W3:Y:S01]  /*0360*/  LDG.E R17, desc[UR10][R4.64+0x4] ;  /* 0x0000040a04117981 */ /* 0x000ee2000c1e1900 */
[----:B----4-:R-:W-:-:S03]  /*0370*/  FFMA R25, R19, R20, R26 ;  /* 0x0000001413197223 */ /* 0x010fc6000000001a */
[----:B------:R-:W3:Y:S04]  /*0380*/  LDG.E R18, desc[UR10][R2.64+0x4] ;  /* 0x0000040a02127981 */ /* 0x000ee8000c1e1900 */
[----:B------:R-:W4:Y:S01]  /*0390*/  LDG.E R19, desc[UR10][R4.64+0x8] ;  /* 0x0000080a04137981 */ /* 0x000f22000c1e1900 */
[----:B-----5:R-:W-:-:S03]  /*03a0*/  FFMA R26, R22, R21, R25 ;  /* 0x00000015161a7223 */ /* 0x020fc60000000019 */
[----:B------:R-:W4:Y:S04]  /*03b0*/  LDG.E R20, desc[UR10][R2.64+0x8] ;  /* 0x0000080a02147981 */ /* 0x000f28000c1e1900 */
[----:B------:R-:W5:Y:S01]  /*03c0*/  LDG.E R21, desc[UR10][R4.64+0xc] ;  /* 0x00000c0a04157981 */ /* 0x000f62000c1e1900 */
[----:B------:R-:W-:-:S03]  /*03d0*/  FFMA R26, R23, R24, R26 ;  /* 0x00000018171a7223 */ /* 0x000fc6000000001a */
[----:B------:R-:W5:Y:S04]  /*03e0*/  LDG.E R22, desc[UR10][R2.64+0xc] ;  /* 0x00000c0a02167981 */ /* 0x000f68000c1e1900 */
[----:B------:R-:W5:Y:S01]  /*03f0*/  LDG.E R23, desc[UR10][R4.64+0x10] ;  /* 0x0000100a04177981 */ /* 0x000f62000c1e1900 */
[----:B------:R-:W-:-:S03]  /*0400*/  FFMA R26, R9, R10, R26 ;  /* 0x0000000a091a7223 */ /* 0x000fc6000000001a */
[----:B------:R-:W5:Y:S04]  /*0410*/  LDG.E R24, desc[UR10][R2.64+0x10] ;  /* 0x0000100a02187981 */ /* 0x000f68000c1e1900 */
[----:B------:R-:W5:Y:S01]  /*0420*/  LDG.E R9, desc[UR10][R4.64+0x14] ;  /* 0x0000140a04097981 */ /* 0x000f62000c1e1900 */
[----:B------:R-:W-:-:S03]  /*0430*/  FFMA R28, R11, R12, R26 ;  /* 0x0000000c0b1c7223 */ /* 0x000fc6000000001a */
[----:B------:R-:W5:Y:S04]  /*0440*/  LDG.E R10, desc[UR10][R2.64+0x14] ;  /* 0x0000140a020a7981 */ /* 0x000f68000c1e1900 */
[----:B------:R-:W5:Y:S04]  /*0450*/  LDG.E R12, desc[UR10][R4.64+0x18] ;  /* 0x0000180a040c7981 */ /* 0x000f68000c1e1900 */
[----:B------:R-:W5:Y:S04]  /*0460*/  LDG.E R11, desc[UR10][R2.64+0x18] ;  /* 0x0000180a020b7981 */ /* 0x000f68000c1e1900 */
[----:B------:R-:W5:Y:S04]  /*0470*/  LDG.E R26, desc[UR10][R2.64+0x1c] ;  /* 0x00001c0a021a7981 */ /* 0x000f68000c1e1900 */
[----:B------:R0:W5:Y:S01]  /*0480*/  LDG.E R25, desc[UR10][R4.64+0x1c] ;  /* 0x00001c0a04197981 */ /* 0x000162000c1e1900 */
[----:B------:R-:W-:Y:S01]  /*0490*/  FFMA R14, R13, R14, R28 ;  /* 0x0000000e0d0e7223 */ /* 0x000fe2000000001c */
        /* <DEDUP_REMOVED lines=12> */
[----:B------:R-:W-:Y:S01]  /*0560*/  FFMA R15, R25, R26, R12 ;  /* 0x0000001a190f7223 */ /* 0x000fe2000000000c */
[----:B------:R-:W-:Y:S06]  /*0570*/  BRA.U UP1, `(.L_x_16) ;  /* 0xfffffffd011c7547 */ /* 0x000fec000b83ffff */
.L_x_15:
[----:B0-----:R-:W-:Y:S01]  /*0580*/  IMAD R4, R7, 0x473, RZ ;  /* 0x0000047307047824 */ /* 0x001fe200078e02ff */
[----:B------:R-:W-:Y:S06]  /*0590*/  BRA.U !UP0, `(.L_x_14) ;  /* 0x0000000508607547 */ /* 0x000fec000b800000 */
[----:B------:R-:W-:Y:S02]  /*05a0*/  UISETP.GE.U32.AND UP0, UPT, UR8, 0x8, UPT ;  /* 0x000000080800788c */ /* 0x000fe4000bf06070 */
[----:B------:R-:W-:-:S04]  /*05b0*/  ULOP3.LUT UR6, UR12, 0x7, URZ, 0xc0, !UPT ;  /* 0x000000070c067892 */ /* 0x000fc8000f8ec0ff */
[----:B------:R-:W-:-:S03]  /*05c0*/  UISETP.NE.AND UP1, UPT, UR6, URZ, UPT ;  /* 0x000000ff0600728c */ /* 0x000fc6000bf25270 */
[----:B------:R-:W-:Y:S08]  /*05d0*/  BRA.U !UP0, `(.L_x_17) ;  /* 0x0000000108907547 */ /* 0x000ff0000b800000 */
[----:B------:R-:W0:Y:S01]  /*05e0*/  LDC.64 R10, c[0x0][0x380] ;  /* 0x0000e000ff0a7b82 */ /* 0x000e220000000a00 */
[C---:B------:R-:W-:Y:S02]  /*05f0*/  IADD3 R5, PT, PT, R4.reuse, UR4, RZ ;  /* 0x0000000404057c10 */ /* 0x040fe4000fffe0ff */
[----:B------:R-:W-:Y:S02]  /*0600*/  IADD3 R12, P0, PT, R4, UR4, RZ ;  /* 0x00000004040c7c10 */ /* 0x000fe4000ff1e0ff */
[----:B------:R-:W-:-:S03]  /*0610*/  IADD3 R13, PT, PT, R6, UR4, RZ ;  /* 0x00000004060d7c10 */ /* 0x000fc6000fffe0ff */
[----:B------:R-:W2:Y:S08]  /*0620*/  LDC.64 R2, c[0x0][0x380] ;  /* 0x0000e000ff027b82 */ /* 0x000eb00000000a00 */
[----:B------:R-:W3:Y:S01]  /*0630*/  LDC.64 R8, c[0x0][0x388] ;  /* 0x0000e200ff087b82 */ /* 0x000ee20000000a00 */
[----:B0-----:R-:W-:Y:S01]  /*0640*/  IMAD.WIDE.U32 R10, R5, 0x4, R10 ;  /* 0x00000004050a7825 */ /* 0x001fe200078e000a */
[----:B------:R-:W-:-:S04]  /*0650*/  IADD3.X R5, PT, PT, RZ, RZ, RZ, P0, !PT ;  /* 0x000000ffff057210 */ /* 0x000fc800007fe4ff */
[----:B-1----:R-:W4:Y:S01]  /*0660*/  LDG.E R14, desc[UR10][R10.64] ;  /* 0x0000000a0a0e7981 */ /* 0x002f22000c1e1900 */
[----:B--2---:R-:W-:-:S04]  /*0670*/  LEA R2, P0, R12, R2, 0x2 ;  /* 0x000000020c027211 */ /* 0x004fc800078010ff */
[----:B------:R-:W-:Y:S01]  /*0680*/  LEA.HI.X R3, R12, R3, R5, 0x2, P0 ;  /* 0x000000030c037211 */ /* 0x000fe200000f1405 */
[----:B---3--:R-:W-:-:S04]  /*0690*/  IMAD.WIDE R8, R13, 0x4, R8 ;  /* 0x000000040d087825 */ /* 0x008fc800078e0208 */
[----:B------:R-:W2:Y:S04]  /*06a0*/  LDG.E R17, desc[UR10][R2.64+0x4] ;  /* 0x0000040a02117981 */ /* 0x000ea8000c1e1900 */
[----:B------:R-:W4:Y:S04]  /*06b0*/  LDG.E R16, desc[UR10][R8.64] ;  /* 0x0000000a08107981 */ /* 0x000f28000c1e1900 */
[----:B------:R-:W2:Y:S04]  /*06c0*/  LDG.E R18, desc[UR10][R8.64+0x4] ;  /* 0x0000040a08127981 */ /* 0x000ea8000c1e1900 */
[----:B------:R-:W3:Y:S04]  /*06d0*/  LDG.E R20, desc[UR10][R8.64+0x8] ;  /* 0x0000080a08147981 */ /* 0x000ee8000c1e1900 */
[----:B------:R-:W3:Y:S04]  /*06e0*/  LDG.E R19, desc[UR10][R2.64+0x8] ;  /* 0x0000080a02137981 */ /* 0x000ee8000c1e1900 */
        /* <DEDUP_REMOVED lines=11> */
[----:B----4-:R-:W-:-:S04]  /*07a0*/  FFMA R14, R14, R16, R15 ;  /* 0x000000100e0e7223 */ /* 0x010fc8000000000f */
[----:B--2---:R-:W-:-:S04]  /*07b0*/  FFMA R14, R17, R18, R14 ;  /* 0x00000012110e7223 */ /* 0x004fc8000000000e */
[----:B---3--:R-:W-:-:S04]  /*07c0*/  FFMA R14, R19, R20, R14 ;  /* 0x00000014130e7223 */ /* 0x008fc8000000000e */
[----:B-----5:R-:W-:-:S04]  /*07d0*/  FFMA R14, R21, R22, R14 ;  /* 0x00000016150e7223 */ /* 0x020fc8000000000e */
[----:B------:R-:W-:-:S04]  /*07e0*/  FFMA R23, R23, R24, R14 ;  /* 0x0000001817177223 */ /* 0x000fc8000000000e */
[----:B------:R-:W-:-:S04]  /*07f0*/  FFMA R12, R12, R13, R23 ;  /* 0x0000000d0c0c7223 */ /* 0x000fc80000000017 */
[----:B------:R-:W-:-:S04]  /*0800*/  FFMA R10, R5, R10, R12 ;  /* 0x0000000a050a7223 */ /* 0x000fc8000000000c */
[----:B------:R-:W-:-:S07]  /*0810*/  FFMA R15, R25, R11, R10 ;  /* 0x0000000b190f7223 */ /* 0x000fce000000000a */
.L_x_17:
[----:B------:R-:W-:Y:S05]  /*0820*/  BRA.U !UP1, `(.L_x_14) ;  /* 0x0000000109bc7547 */ /* 0x000fea000b800000 */
[----:B------:R-:W-:Y:S02]  /*0830*/  UISETP.GE.U32.AND UP0, UPT, UR6, 0x4, UPT ;  /* 0x000000040600788c */ /* 0x000fe4000bf06070 */
[----:B------:R-:W-:-:S04]  /*0840*/  ULOP3.LUT UR5, UR12, 0x3, URZ, 0xc0, !UPT ;  /* 0x000000030c057892 */ /* 0x000fc8000f8ec0ff */
[----:B------:R-:W-:-:S03]  /*0850*/  UISETP.NE.AND UP1, UPT, UR5, URZ, UPT ;  /* 0x000000ff0500728c */ /* 0x000fc6000bf25270 */
[----:B------:R-:W-:Y:S08]  /*0860*/  BRA.U !UP0, `(.L_x_18) ;  /* 0x0000000108607547 */ /* 0x000ff0000b800000 */
[----:B------:R-:W0:Y:S01]  /*0870*/  LDC.64 R8, c[0x0][0x380] ;  /* 0x0000e000ff087b82 */ /* 0x000e220000000a00 */
[C---:B------:R-:W-:Y:S02]  /*0880*/  IADD3 R11, PT, PT, R4.reuse, UR4, RZ ;  /* 0x00000004040b7c10 */ /* 0x040fe4000fffe0ff */
[----:B------:R-:W-:Y:S02]  /*0890*/  IADD3 R14, P0, PT, R4, UR4, RZ ;  /* 0x00000004040e7c10 */ /* 0x000fe4000ff1e0ff */
[----:B------:R-:W-:Y:S02]  /*08a0*/  IADD3 R5, PT, PT, R6, UR4, RZ ;  /* 0x0000000406057c10 */ /* 0x000fe4000fffe0ff */
[----:B------:R-:W-:Y:S01]  /*08b0*/  IADD3.X R16, PT, PT, RZ, RZ, RZ, P0, !PT ;  /* 0x000000ffff107210 */ /* 0x000fe200007fe4ff */
[----:B------:R-:W2:Y:S08]  /*08c0*/  LDC.64 R2, c[0x0][0x380] ;  /* 0x0000e000ff027b82 */ /* 0x000eb00000000a00 */
[----:B------:R-:W3:Y:S01]  /*08d0*/  LDC.64 R12, c[0x0][0x388] ;  /* 0x0000e200ff0c7b82 */ /* 0x000ee20000000a00 */
[----:B0-----:R-:W-:-:S06]  /*08e0*/  IMAD.WIDE.U32 R10, R11, 0x4, R8 ;  /* 0x000000040b0a7825 */ /* 0x001fcc00078e0008 */
[----:B-1----:R-:W4:Y:S01]  /*08f0*/  LDG.E R10, desc[UR10][R10.64] ;  /* 0x0000000a0a0a7981 */ /* 0x002f22000c1e1900 */
[----:B--2---:R-:W-:-:S04]  /*0900*/  LEA R2, P0, R14, R2, 0x2 ;  /* 0x000000020e027211 */ /* 0x004fc800078010ff */
[----:B------:R-:W-:Y:S01]  /*0910*/  LEA.HI.X R3, R14, R3, R16, 0x2, P0 ;  /* 0x000000030e037211 */ /* 0x000fe200000f1410 */
[----:B---3--:R-:W-:-:S04]  /*0920*/  IMAD.WIDE R8, R5, 0x4, R12 ;  /* 0x0000000405087825 */ /* 0x008fc800078e020c */
[----:B------:R-:W2:Y:S04]  /*0930*/  LDG.E R14, desc[UR10][R2.64+0x8] ;  /* 0x0000080a020e7981 */ /* 0x000ea8000c1e1900 */
[----:B------:R-:W4:Y:S04]  /*0940*/  LDG.E R5, desc[UR10][R8.64] ;  /* 0x0000000a08057981 */ /* 0x000f28000c1e1900 */
[----:B------:R-:W3:Y:S04]  /*0950*/  LDG.E R13, desc[UR10][R8.64+0x4] ;  /* 0x0000040a080d7981 */ /* 0x000ee8000c1e1900 */
[----:B------:R-:W3:Y:S04]  /*0960*/  LDG.E R12, desc[UR10][R2.64+0x4] ;  /* 0x0000040a020c7981 */ /* 0x000ee8000c1e1900 */
[----:B------:R-:W2:Y:S04]  /*0970*/  LDG.E R16, desc[UR10][R8.64+0x8] ;  /* 0x0000080a08107981 */ /* 0x000ea8000c1e1900 */
[----:B------:R-:W5:Y:S04]  /*0980*/  LDG.E R17, desc[UR10][R8.64+0xc] ;  /* 0x00000c0a08117981 */ /* 0x000f68000c1e1900 */
[----:B------:R-:W5:Y:S01]  /*0990*/  LDG.E R18, desc[UR10][R2.64+0xc] ;  /* 0x00000c0a02127981 */ /* 0x000f62000c1e1900 */
[----:B------:R-:W-:Y:S01]  /*09a0*/  UIADD3 UR4, UPT, UPT, UR4, 0x4, URZ ;  /* 0x0000000404047890 */ /* 0x000fe2000fffe0ff */
[----:B----4-:R-:W-:-:S04]  /*09b0*/  FFMA R5, R10, R5, R15 ;  /* 0x000000050a057223 */ /* 0x010fc8000000000f */
[----:B---3--:R-:W-:-:S04]  /*09c0*/  FFMA R5, R12, R13, R5 ;  /* 0x0000000d0c057223 */ /* 0x008fc80000000005 */
[----:B--2---:R-:W-:-:S04]  /*09d0*/  FFMA R5, R14, R16, R5 ;  /* 0x000000100e057223 */ /* 0x004fc80000000005 */
[----:B-----5:R-:W-:-:S07]  /*09e0*/  FFMA R15, R18, R17, R5 ;  /* 0x00000011120f7223 */ /* 0x020fce0000000005 */
.L_x_18:
[----:B------:R-:W-:Y:S05]  /*09f0*/  BRA.U !UP1, `(.L_x_14) ;  /* 0x0000000109487547 */ /* 0x000fea000b800000 */
[----:B------:R-:W0:Y:S01]  /*0a00*/  LDC.64 R8, c[0x0][0x380] ;  /* 0x0000e000ff087b82 */ /* 0x000e220000000a00 */
[----:B------:R-:W-:Y:S01]  /*0a10*/  IADD3 R5, PT, PT, R4, UR4, RZ ;  /* 0x0000000404057c10 */ /* 0x000fe2000fffe0ff */
[----:B------:R-:W-:Y:S01]  /*0a20*/  UIADD3 UR5, UPT, UPT, -UR5, URZ, URZ ;  /* 0x000000ff05057290 */ /* 0x000fe2000fffe1ff */
[----:B------:R-:W-:-:S05]  /*0a30*/  IADD3 R11, PT, PT, R6, UR4, RZ ;  /* 0x00000004060b7c10 */ /* 0x000fca000fffe0ff */
[----:B------:R-:W2:Y:S01]  /*0a40*/  LDC.64 R2, c[0x0][0x388] ;  /* 0x0000e200ff027b82 */ /* 0x000ea20000000a00 */
[----:B0-----:R-:W-:-:S03]  /*0a50*/  IMAD.WIDE.U32 R4, R5, 0x4, R8 ;  /* 0x0000000405047825 */ /* 0x001fc600078e0008 */
[----:B------:R-:W-:Y:S02]  /*0a60*/  MOV R8, R4 ;  /* 0x0000000400087202 */ /* 0x000fe40000000f00 */
[----:B------:R-:W-:-:S07]  /*0a70*/  MOV R9, R5 ;  /* 0x0000000500097202 */ /* 0x000fce0000000f00 */
.L_x_19:
[----:B--2---:R-:W-:Y:S01]  /*0a80*/  IMAD.WIDE R4, R11, 0x4, R2 ;  /* 0x000000040b047825 */ /* 0x004fe200078e0202 */
[----:B-1----:R0:W2:Y:S05]  /*0a90*/  LDG.E R6, desc[UR10][R8.64] ;  /* 0x0000000a08067981 */ /* 0x0020aa000c1e1900 */
[----:B------:R-:W2:Y:S01]  /*0aa0*/  LDG.E R4, desc[UR10][R4.64] ;  /* 0x0000000a04047981 */ /* 0x000ea2000c1e1900 */
[----:B------:R-:W-:-:S04]  /*0ab0*/  UIADD3 UR5, UPT, UPT, UR5, 0x1, URZ ;  /* 0x0000000105057890 */ /* 0x000fc8000fffe0ff */
[----:B------:R-:W-:Y:S01]  /*0ac0*/  UISETP.NE.AND UP0, UPT, UR5, URZ, UPT ;  /* 0x000000ff0500728c */ /* 0x000fe2000bf05270 */
[----:B0-----:R-:W-:Y:S02]  /*0ad0*/  IADD3 R8, P0, PT, R8, 0x4, RZ ;  /* 0x0000000408087810 */ /* 0x001fe40007f1e0ff */
[----:B------:R-:W-:Y:S02]  /*0ae0*/  IADD3 R11, PT, PT, R11, 0x1, RZ ;  /* 0x000000010b0b7810 */ /* 0x000fe40007ffe0ff */
[----:B------:R-:W-:Y:S01]  /*0af0*/  IADD3.X R9, PT, PT, RZ, R9, RZ, P0, !PT ;  /* 0x00000009ff097210 */ /* 0x000fe200007fe4ff */
[----:B--2---:R-:W-:-:S03]  /*0b00*/  FFMA R15, R6, R4, R15 ;  /* 0x00000004060f7223 */ /* 0x004fc6000000000f */
[----:B------:R-:W-:Y:S05]  /*0b10*/  BRA.U UP0, `(.L_x_19) ;  /* 0xfffffffd00d87547 */ /* 0x000fea000b83ffff */
.L_x_14:
[----:B------:R-:W2:Y:S01]  /*0b20*/  LDC.64 R2, c[0x0][0x390] ;  /* 0x0000e400ff027b82 */ /* 0x000ea20000000a00 */
[----:B0-----:R-:W-:-:S04]  /*0b30*/  IMAD R7, R7, UR12, R0 ;  /* 0x0000000c07077c24 */ /* 0x001fc8000f8e0200 */
[----:B--2---:R-:W-:-:S05]  /*0b40*/  IMAD.WIDE R2, R7, 0x4, R2 ;  /* 0x0000000407027825 */ /* 0x004fca00078e0202 */
[----:B-1----:R-:W-:Y:S01]  /*0b50*/  STG.E desc[UR10][R2.64], R15 ;  /* 0x0000000f02007986 */ /* 0x002fe2000c10190a */
[----:B------:R-:W-:Y:S05]  /*0b60*/  EXIT ;  /* 0x000000000000794d */ /* 0x000fea0003800000 */
.L_x_20:
        /* <DEDUP_REMOVED lines=9> */
.L_x_37:


//--------------------- .text._Z34multiplyMatrixGPUByBlocksThreads1DPfS_S_i --------------------------
	.section	.text._Z34multiplyMatrixGPUByBlocksThreads1DPfS_S_i,"ax",@progbits
	.align	128
        .global         _Z34multiplyMatrixGPUByBlocksThreads1DPfS_S_i
        .type           _Z34multiplyMatrixGPUByBlocksThreads1DPfS_S_i,@function
        .size           _Z34multiplyMatrixGPUByBlocksThreads1DPfS_S_i,(.L_x_38 - _Z34multiplyMatrixGPUByBlocksThreads1DPfS_S_i)
        .other          _Z34multiplyMatrixGPUByBlocksThreads1DPfS_S_i,@"STO_CUDA_ENTRY STV_DEFAULT"
_Z34multiplyMatrixGPUByBlocksThreads1DPfS_S_i:
.text._Z34multiplyMatrixGPUByBlocksThreads1DPfS_S_i:
[----:B------:R-:W-:Y:S08]  /*0000*/  LDC R1, c[0x0][0x37c] ;  /* 0x0000df00ff017b82 */ /* 0x000ff00000000800 */
[----:B------:R-:W0:Y:S01]  /*0010*/  LDC R0, c[0x0][0x398] ;  /* 0x0000e600ff007b82 */ /* 0x000e220000000800 */
[----:B------:R-:W1:Y:S01]  /*0020*/  S2R R7, SR_CTAID.X ;  /* 0x0000000000077919 */ /* 0x000e620000002500 */
[----:B------:R-:W1:Y:S01]  /*0030*/  LDCU UR4, c[0x0][0x360] ;  /* 0x00006c00ff0477ac */ /* 0x000e620008000800 */
[----:B------:R-:W-:Y:S01]  /*0040*/  HFMA2 R11, -RZ, RZ, 0, 0 ;  /* 0x00000000ff0b7431 */ /* 0x000fe200000001ff */
[----:B------:R-:W1:Y:S01]  /*0050*/  S2R R2, SR_TID.X ;  /* 0x0000000000027919 */ /* 0x000e620000002100 */
[----:B------:R-:W2:Y:S03]  /*0060*/  LDCU.64 UR10, c[0x0][0x358] ;  /* 0x00006b00ff0a77ac */ /* 0x000ea60008000a00 */
[----:B------:R-:W3:Y:S01]  /*0070*/  S2UR UR9, SR_CTAID.Y ;  /* 0x00000000000979c3 */ /* 0x000ee20000002600 */
[----:B0-----:R-:W-:Y:S01]  /*0080*/  ISETP.GE.AND P0, PT, R0, 0x1, PT ;  /* 0x000000010000780c */ /* 0x001fe20003f06270 */
[----:B-1----:R-:W-:-:S12]  /*0090*/  IMAD R7, R7, UR4, R2 ;  /* 0x0000000407077c24 */ /* 0x002fd8000f8e0202 */
[----:B--23--:R-:W-:Y:S05]  /*00a0*/  @!P0 BRA `(.L_x_21) ;  /* 0x00000008009c8947 */ /* 0x00cfea0003800000 */
[C---:B------:R-:W-:Y:S01]  /*00b0*/  ISETP.GE.U32.AND P1, PT, R0.reuse, 0x10, PT ;  /* 0x000000100000780c */ /* 0x040fe20003f26070 */
[----:B------:R-:W-:Y:S01]  /*00c0*/  UIMAD UR8, UR9, 0x473, URZ ;  /* 0x00000473090878a4 */ /* 0x000fe2000f8e02ff */
[----:B------:R-:W-:Y:S01]  /*00d0*/  LOP3.LUT R23, R0, 0xf, RZ, 0xc0, !PT ;  /* 0x0000000f00177812 */ /* 0x000fe200078ec0ff */
[----:B------:R-:W-:Y:S01]  /*00e0*/  IMAD R6, R7, 0x473, RZ ;  /* 0x0000047307067824 */ /* 0x000fe200078e02ff */
[----:B------:R-:W-:Y:S02]  /*00f0*/  MOV R11, RZ ;  /* 0x000000ff000b7202 */ /* 0x000fe40000000f00 */
[----:B------:R-:W-:Y:S02]  /*0100*/  ISETP.NE.AND P0, PT, R23, RZ, PT ;  /* 0x000000ff1700720c */ /* 0x000fe40003f05270 */
[----:B------:R-:W-:-:S05]  /*0110*/  MOV R9, RZ ;  /* 0x000000ff00097202 */ /* 0x000fca0000000f00 */
[----:B------:R-:W-:Y:S06]  /*0120*/  @!P1 BRA `(.L_x_22) ;  /* 0x0000000400189947 */ /* 0x000fec0003800000 */
[----:B------:R-:W0:Y:S01]  /*0130*/  LDCU.64 UR4, c[0x0][0x380] ;  /* 0x00007000ff0477ac */ /* 0x000e220008000a00 */
[----:B------:R-:W-:Y:S01]  /*0140*/  LOP3.LUT R9, R0, 0x7ffffff0, RZ, 0xc0, !PT ;  /* 0x7ffffff000097812 */ /* 0x000fe200078ec0ff */
[----:B------:R-:W-:Y:S01]  /*0150*/  IMAD.MOV.U32 R8, RZ, RZ, R6 ;  /* 0x000000ffff087224 */ /* 0x000fe200078e0006 */
[----:B------:R-:W-:Y:S01]  /*0160*/  MOV R11, RZ ;  /* 0x000000ff000b7202 */ /* 0x000fe20000000f00 */
[----:B------:R-:W1:Y:S01]  /*0170*/  LDCU.64 UR6, c[0x0][0x388] ;  /* 0x00007100ff0677ac */ /* 0x000e620008000a00 */
[----:B------:R-:W-:Y:S01]  /*0180*/  IADD3 R10, PT, PT, -R9, RZ, RZ ;  /* 0x000000ff090a7210 */ /* 0x000fe20007ffe1ff */
[----:B0-----:R-:W-:-:S04]  /*0190*/  UIMAD.WIDE.U32 UR4, UR9, 0x11cc, UR4 ;  /* 0x000011cc090478a5 */ /* 0x001fc8000f8e0004 */
[----:B------:R-:W-:Y:S02]  /*01a0*/  UIADD3 UR12, UP0, UPT, UR4, 0x20, URZ ;  /* 0x00000020040c7890 */ /* 0x000fe4000ff1e0ff */
[----:B-1----:R-:W-:Y:S02]  /*01b0*/  UIADD3 UR4, UP1, UPT, UR6, 0x20, URZ ;  /* 0x0000002006047890 */ /* 0x002fe4000ff3e0ff */
[----:B------:R-:W-:Y:S02]  /*01c0*/  UIADD3.X UR6, UPT, UPT, URZ, UR5, URZ, UP0, !UPT ;  /* 0x00000005ff067290 */ /* 0x000fe400087fe4ff */
[----:B------:R-:W-:Y:S01]  /*01d0*/  MOV R2, UR12 ;  /* 0x0000000c00027c02 */ /* 0x000fe20008000f00 */
[----:B------:R-:W-:-:S03]  /*01e0*/  UIADD3.X UR5, UPT, UPT, URZ, UR7, URZ, UP1, !UPT ;  /* 0x00000007ff057290 */ /* 0x000fc60008ffe4ff */
[----:B------:R-:W-:-:S09]  /*01f0*/  MOV R3, UR6 ;  /* 0x0000000600037c02 */ /* 0x000fd20008000f00 */
.L_x_23:
[----:B------:R-:W-:Y:S01]  /*0200*/  MOV R4, UR4 ;  /* 0x0000000400047c02 */ /* 0x000fe20008000f00 */
[----:B------:R-:W-:Y:S01]  /*0210*/  IMAD.U32 R5, RZ, RZ, UR5 ;  /* 0x00000005ff057e24 */ /* 0x000fe2000f8e00ff */
[----:B------:R-:W2:Y:S03]  /*0220*/  LDG.E R12, desc[UR10][R2.64+-0x20] ;  /* 0xffffe00a020c7981 */ /* 0x000ea6000c1e1900 */
[----:B------:R-:W-:Y:S01]  /*0230*/  IMAD.WIDE R4, R8, 0x4, R4 ;  /* 0x0000000408047825 */ /* 0x000fe200078e0204 */
        /* <DEDUP_REMOVED lines=15> */
[----:B------:R-:W2:Y:S04]  /*0330*/  LDG.E R12, desc[UR10][R4.64+-0x8] ;  /* 0xfffff80a040c7981 */ /* 0x000ea8000c1e1900 */
[----:B------:R-:W2:Y:S01]  /*0340*/  LDG.E R13, desc[UR10][R2.64+-0x4] ;  /* 0xfffffc0a020d7981 */ /* 0x000ea2000c1e1900 */
[----:B---3--:R-:W-:-:S03]  /*0350*/  FFMA R24, R25, R26, R24 ;  /* 0x0000001a19187223 */ /* 0x008fc60000000018 */
[----:B------:R-:W3:Y:S01]  /*0360*/  LDG.E R25, desc[UR10][R4.64+0x14] ;  /* 0x0000140a04197981 */ /* 0x000ee2000c1e1900 */
[----:B----4-:R-:W-:-:S03]  /*0370*/  FFMA R24, R17, R18, R24 ;  /* 0x0000001211187223 */ /* 0x010fc60000000018 */
[----:B------:R-:W4:Y:S01]  /*0380*/  LDG.E R18, desc[UR10][R2.64] ;  /* 0x0000000a02127981 */ /* 0x000f22000c1e1900 */
[----:B-----5:R-:W-:-:S03]  /*0390*/  FFMA R24, R19, R20, R24 ;  /* 0x0000001413187223 */ /* 0x020fc60000000018 */
[----:B------:R-:W4:Y:S04]  /*03a0*/  LDG.E R17, desc[UR10][R4.64] ;  /* 0x0000000a04117981 */ /* 0x000f28000c1e1900 */
[----:B------:R-:W5:Y:S01]  /*03b0*/  LDG.E R19, desc[UR10][R2.64+0x4] ;  /* 0x0000040a02137981 */ /* 0x000f62000c1e1900 */
[----:B------:R-:W-:-:S03]  /*03c0*/  FFMA R24, R21, R22, R24 ;  /* 0x0000001615187223 */ /* 0x000fc60000000018 */
[----:B------:R-:W5:Y:S04]  /*03d0*/  LDG.E R20, desc[UR10][R4.64+0x4] ;  /* 0x0000040a04147981 */ /* 0x000f68000c1e1900 */
[----:B------:R-:W3:Y:S01]  /*03e0*/  LDG.E R21, desc[UR10][R2.64+0x8] ;  /* 0x0000080a02157981 */ /* 0x000ee2000c1e1900 */
[----:B------:R-:W-:-:S03]  /*03f0*/  FFMA R24, R15, R16, R24 ;  /* 0x000000100f187223 */ /* 0x000fc60000000018 */
[----:B------:R-:W3:Y:S04]  /*0400*/  LDG.E R22, desc[UR10][R4.64+0x8] ;  /* 0x0000080a04167981 */ /* 0x000ee8000c1e1900 */
[----:B------:R-:W3:Y:S04]  /*0410*/  LDG.E R15, desc[UR10][R2.64+0xc] ;  /* 0x00000c0a020f7981 */ /* 0x000ee8000c1e1900 */
[----:B------:R-:W3:Y:S04]  /*0420*/  LDG.E R16, desc[UR10][R4.64+0xc] ;  /* 0x00000c0a04107981 */ /* 0x000ee8000c1e1900 */
[----:B------:R-:W3:Y:S01]  /*0430*/  LDG.E R26, desc[UR10][R2.64+0x1c] ;  /* 0x00001c0a021a7981 */ /* 0x000ee2000c1e1900 */
[----:B--2---:R-:W-:-:S03]  /*0440*/  FFMA R24, R11, R12, R24 ;  /* 0x0000000c0b187223 */ /* 0x004fc60000000018 */
[----:B------:R-:W2:Y:S04]  /*0450*/  LDG.E R11, desc[UR10][R2.64+0x10] ;  /* 0x0000100a020b7981 */ /* 0x000ea8000c1e1900 */
[----:B------:R-:W2:Y:S01]  /*0460*/  LDG.E R12, desc[UR10][R4.64+0x10] ;  /* 0x0000100a040c7981 */ /* 0x000ea2000c1e1900 */
[----:B------:R-:W-:-:S03]  /*0470*/  FFMA R29, R13, R14, R24 ;  /* 0x0000000e0d1d7223 */ /* 0x000fc60000000018 */
[----:B------:R-:W2:Y:S04]  /*0480*/  LDG.E R24, desc[UR10][R2.64+0x14] ;  /* 0x0000140a02187981 */ /* 0x000ea8000c1e1900 */
[----:B------:R0:W2:Y:S04]  /*0490*/  LDG.E R14, desc[UR10][R2.64+0x18] ;  /* 0x0000180a020e7981 */ /* 0x0000a8000c1e1900 */
[----:B------:R-:W2:Y:S01]  /*04a0*/  LDG.E R13, desc[UR10][R4.64+0x18] ;  /* 0x0000180a040d7981 */ /* 0x000ea2000c1e1900 */
[----:B----4-:R-:W-:-:S04]  /*04b0*/  FFMA R18, R18, R17, R29 ;  /* 0x0000001112127223 */ /* 0x010fc8000000001d */
[----:B-----5:R-:W-:Y:S01]  /*04c0*/  FFMA R18, R19, R20, R18 ;  /* 0x0000001413127223 */ /* 0x020fe20000000012 */
[----:B------:R-:W-:-:S03]  /*04d0*/  IADD3 R10, PT, PT, R10, 0x10, RZ ;  /* 0x000000100a0a7810 */ /* 0x000fc60007ffe0ff */
[----:B---3--:R-:W-:Y:S01]  /*04e0*/  FFMA R18, R21, R22, R18 ;  /* 0x0000001615127223 */ /* 0x008fe20000000012 */
[----:B------:R-:W-:-:S03]  /*04f0*/  ISETP.NE.AND P1, PT, R10, RZ, PT ;  /* 0x000000ff0a00720c */ /* 0x000fc60003f25270 */
[----:B------:R-:W-:Y:S01]  /*0500*/  FFMA R16, R15, R16, R18 ;  /* 0x000000100f107223 */ /* 0x000fe20000000012 */
[----:B0-----:R-:W-:Y:S02]  /*0510*/  IADD3 R2, P2, PT, R2, 0x40, RZ ;  /* 0x0000004002027810 */ /* 0x001fe40007f5e0ff */
[----:B------:R-:W-:Y:S02]  /*0520*/  IADD3 R8, PT, PT, R8, 0x10, RZ ;  /* 0x0000001008087810 */ /* 0x000fe40007ffe0ff */
[----:B------:R-:W-:Y:S01]  /*0530*/  IADD3.X R3, PT, PT, RZ, R3, RZ, P2, !PT ;  /* 0x00000003ff037210 */ /* 0x000fe200017fe4ff */
[----:B--2---:R-:W-:-:S04]  /*0540*/  FFMA R11, R11, R12, R16 ;  /* 0x0000000c0b0b7223 */ /* 0x004fc80000000010 */
[----:B------:R-:W-:-:S04]  /*0550*/  FFMA R11, R24, R25, R11 ;  /* 0x00000019180b7223 */ /* 0x000fc8000000000b */
[----:B------:R-:W-:-:S04]  /*0560*/  FFMA R11, R14, R13, R11 ;  /* 0x0000000d0e0b7223 */ /* 0x000fc8000000000b */
[----:B------:R-:W-:Y:S01]  /*0570*/  FFMA R11, R26, R27, R11 ;  /* 0x0000001b1a0b7223 */ /* 0x000fe2000000000b */
[----:B------:R-:W-:Y:S06]  /*0580*/  @P1 BRA `(.L_x_23) ;  /* 0xfffffffc001c1947 */ /* 0x000fec000383ffff */
.L_x_22:
[----:B------:R-:W-:Y:S05]  /*0590*/  @!P0 BRA `(.L_x_21) ;  /* 0x0000000400608947 */ /* 0x000fea0003800000 */
[----:B------:R-:W-:Y:S02]  /*05a0*/  ISETP.GE.U32.AND P1, PT, R23, 0x8, PT ;  /* 0x000000081700780c */ /* 0x000fe40003f26070 */
[----:B------:R-:W-:-:S04]  /*05b0*/  LOP3.LUT R18, R0, 0x7, RZ, 0xc0, !PT ;  /* 0x0000000700127812 */ /* 0x000fc800078ec0ff */
[----:B------:R-:W-:-:S07]  /*05c0*/  ISETP.NE.AND P0, PT, R18, RZ, PT ;  /* 0x000000ff1200720c */ /* 0x000fce0003f05270 */
[----:B------:R-:W-:Y:S06]  /*05d0*/  @!P1 BRA `(.L_x_24) ;  /* 0x0000000000909947 */ /* 0x000fec0003800000 */
[----:B------:R-:W0:Y:S01]  /*05e0*/  LDC.64 R12, c[0x0][0x380] ;  /* 0x0000e000ff0c7b82 */ /* 0x000e220000000a00 */
[C---:B------:R-:W-:Y:S01]  /*05f0*/  IADD3 R15, PT, PT, R9.reuse, UR8, RZ ;  /* 0x00000008090f7c10 */ /* 0x040fe2000fffe0ff */
[----:B------:R-:W-:Y:S01]  /*0600*/  IMAD.IADD R17, R6, 0x1, R9 ;  /* 0x0000000106117824 */ /* 0x000fe200078e0209 */
[----:B------:R-:W-:-:S04]  /*0610*/  IADD3 R8, P1, PT, R9, UR8, RZ ;  /* 0x0000000809087c10 */ /* 0x000fc8000ff3e0ff */
[----:B------:R-:W-:Y:S01]  /*0620*/  IADD3.X R10, PT, PT, RZ, RZ, RZ, P1, !PT ;  /* 0x000000ffff0a7210 */ /* 0x000fe20000ffe4ff */
[----:B------:R-:W1:Y:S08]  /*0630*/  LDC.64 R2, c[0x0][0x380] ;  /* 0x0000e000ff027b82 */ /* 0x000e700000000a00 */
[----:B------:R-:W2:Y:S01]  /*0640*/  LDC.64 R4, c[0x0][0x388] ;  /* 0x0000e200ff047b82 */ /* 0x000ea20000000a00 */
[----:B0-----:R-:W-:-:S05]  /*0650*/  IMAD.WIDE.U32 R12, R15, 0x4, R12 ;  /* 0x000000040f0c7825 */ /* 0x001fca00078e000c */
[----:B------:R-:W3:Y:S01]  /*0660*/  LDG.E R16, desc[UR10][R12.64] ;  /* 0x0000000a0c107981 */ /* 0x000ee2000c1e1900 */
[----:B-1----:R-:W-:-:S04]  /*0670*/  LEA R2, P1, R8, R2, 0x2 ;  /* 0x0000000208027211 */ /* 0x002fc800078210ff */
[----:B------:R-:W-:Y:S01]  /*0680*/  LEA.HI.X R3, R8, R3, R10, 0x2, P1 ;  /* 0x0000000308037211 */ /* 0x000fe200008f140a */
        /* <DEDUP_REMOVED lines=16> */
[----:B------:R-:W-:Y:S01]  /*0790*/  IADD3 R9, PT, PT, R9, 0x8, RZ ;  /* 0x0000000809097810 */ /* 0x000fe20007ffe0ff */
        /* <DEDUP_REMOVED lines=8> */
.L_x_24:
[----:B------:R-:W-:Y:S05]  /*0820*/  @!P0 BRA `(.L_x_21) ;  /* 0x0000000000bc8947 */ /* 0x000fea0003800000 */
[----:B------:R-:W-:Y:S02]  /*0830*/  ISETP.GE.U32.AND P1, PT, R18, 0x4, PT ;  /* 0x000000041200780c */ /* 0x000fe40003f26070 */
[----:B------:R-:W-:-:S04]  /*0840*/  LOP3.LUT R4, R0, 0x3, RZ, 0xc0, !PT ;  /* 0x0000000300047812 */ /* 0x000fc800078ec0ff */
[----:B------:R-:W-:-:S07]  /*0850*/  ISETP.NE.AND P0, PT, R4, RZ, PT ;  /* 0x000000ff0400720c */ /* 0x000fce0003f05270 */
[----:B------:R-:W-:Y:S06]  /*0860*/  @!P1 BRA `(.L_x_25) ;  /* 0x0000000000609947 */ /* 0x000fec0003800000 */
[----:B------:R-:W0:Y:S01]  /*0870*/  LDC.64 R14, c[0x0][0x380] ;  /* 0x0000e000ff0e7b82 */ /* 0x000e220000000a00 */
[C---:B------:R-:W-:Y:S02]  /*0880*/  IADD3 R5, PT, PT, R9.reuse, UR8, RZ ;  /* 0x0000000809057c10 */ /* 0x040fe4000fffe0ff */
[----:B------:R-:W-:Y:S02]  /*0890*/  IADD3 R8, P1, PT, R9, UR8, RZ ;  /* 0x0000000809087c10 */ /* 0x000fe4000ff3e0ff */
[----:B------:R-:W-:-:S03]  /*08a0*/  IADD3 R17, PT, PT, R6, R9, RZ ;  /* 0x0000000906117210 */ /* 0x000fc60007ffe0ff */
[----:B------:R-:W1:Y:S08]  /*08b0*/  LDC.64 R2, c[0x0][0x380] ;  /* 0x0000e000ff027b82 */ /* 0x000e700000000a00 */
[----:B------:R-:W2:Y:S01]  /*08c0*/  LDC.64 R12, c[0x0][0x388] ;  /* 0x0000e200ff0c7b82 */ /* 0x000ea20000000a00 */
[----:B0-----:R-:W-:-:S04]  /*08d0*/  IMAD.WIDE.U32 R14, R5, 0x4, R14 ;  /* 0x00000004050e7825 */ /* 0x001fc800078e000e */
[----:B------:R-:W-:Y:S02]  /*08e0*/  IMAD.X R5, RZ, RZ, RZ, P1 ;  /* 0x000000ffff057224 */ /* 0x000fe400008e06ff */
        /* <DEDUP_REMOVED lines=11> */
[----:B------:R-:W-:Y:S01]  /*09a0*/  IADD3 R9, PT, PT, R9, 0x4, RZ ;  /* 0x0000000409097810 */ /* 0x000fe20007ffe0ff */
[----:B---3--:R-:W-:-:S04]  /*09b0*/  FFMA R5, R14, R5, R11 ;  /* 0x000000050e057223 */ /* 0x008fc8000000000b */
[----:B--2---:R-:W-:-:S04]  /*09c0*/  FFMA R5, R8, R10, R5 ;  /* 0x0000000a08057223 */ /* 0x004fc80000000005 */
[----:B----4-:R-:W-:-:S04]  /*09d0*/  FFMA R5, R16, R17, R5 ;  /* 0x0000001110057223 */ /* 0x010fc80000000005 */
[----:B-----5:R-:W-:-:S07]  /*09e0*/  FFMA R11, R18, R19, R5 ;  /* 0x00000013120b7223 */ /* 0x020fce0000000005 */
.L_x_25:
[----:B------:R-:W-:Y:S05]  /*09f0*/  @!P0 BRA `(.L_x_21) ;  /* 0x0000000000488947 */ /* 0x000fea0003800000 */
[----:B------:R-:W0:Y:S01]  /*0a00*/  LDC.64 R12, c[0x0][0x380] ;  /* 0x0000e000ff0c7b82 */ /* 0x000e220000000a00 */
[----:B------:R-:W-:Y:S02]  /*0a10*/  IADD3 R5, PT, PT, R9, UR8, RZ ;  /* 0x0000000809057c10 */ /* 0x000fe4000fffe0ff */
[----:B------:R-:W-:Y:S02]  /*0a20*/  IADD3 R15, PT, PT, R6, R9, RZ ;  /* 0x00000009060f7210 */ /* 0x000fe40007ffe0ff */
[----:B------:R-:W-:-:S03]  /*0a30*/  IADD3 R6, PT, PT, -R4, RZ, RZ ;  /* 0x000000ff04067210 */ /* 0x000fc60007ffe1ff */
[----:B------:R-:W1:Y:S01]  /*0a40*/  LDC.64 R2, c[0x0][0x388] ;  /* 0x0000e200ff027b82 */ /* 0x000e620000000a00 */
[----:B0-----:R-:W-:-:S07]  /*0a50*/  IMAD.WIDE.U32 R12, R5, 0x4, R12 ;  /* 0x00000004050c7825 */ /* 0x001fce00078e000c */
.L_x_26:
[----:B-1----:R-:W-:Y:S01]  /*0a60*/  IMAD.WIDE R4, R15, 0x4, R2 ;  /* 0x000000040f047825 */ /* 0x002fe200078e0202 */
[----:B------:R-:W-:-:S03]  /*0a70*/  MOV R9, R13 ;  /* 0x0000000d00097202 */ /* 0x000fc60000000f00 */
[----:B------:R-:W-:Y:S02]  /*0a80*/  IMAD.MOV.U32 R8, RZ, RZ, R12 ;  /* 0x000000ffff087224 */ /* 0x000fe400078e000c */
[----:B------:R-:W2:Y:S04]  /*0a90*/  LDG.E R4, desc[UR10][R4.64] ;  /* 0x0000000a04047981 */ /* 0x000ea8000c1e1900 */
[----:B------:R-:W2:Y:S01]  /*0aa0*/  LDG.E R8, desc[UR10][R8.64] ;  /* 0x0000000a08087981 */ /* 0x000ea2000c1e1900 */
[----:B------:R-:W-:Y:S02]  /*0ab0*/  IADD3 R6, PT, PT, R6, 0x1, RZ ;  /* 0x0000000106067810 */ /* 0x000fe40007ffe0ff */
[----:B------:R-:W-:Y:S02]  /*0ac0*/  IADD3 R12, P1, PT, R12, 0x4, RZ ;  /* 0x000000040c0c7810 */ /* 0x000fe40007f3e0ff */
[----:B------:R-:W-:-:S02]  /*0ad0*/  ISETP.NE.AND P0, PT, R6, RZ, PT ;  /* 0x000000ff0600720c */ /* 0x000fc40003f05270 */
[----:B------:R-:W-:Y:S02]  /*0ae0*/  IADD3 R15, PT, PT, R15, 0x1, RZ ;  /* 0x000000010f0f7810 */ /* 0x000fe40007ffe0ff */
[----:B------:R-:W-:Y:S01]  /*0af0*/  IADD3.X R13, PT, PT, RZ, R13, RZ, P1, !PT ;  /* 0x0000000dff0d7210 */ /* 0x000fe20000ffe4ff */
[----:B--2---:R-:W-:-:S08]  /*0b00*/  FFMA R11, R8, R4, R11 ;  /* 0x00000004080b7223 */ /* 0x004fd0000000000b */
[----:B------:R-:W-:Y:S05]  /*0b10*/  @P0 BRA `(.L_x_26) ;  /* 0xfffffffc00d00947 */ /* 0x000fea000383ffff */
.L_x_21:
[----:B------:R-:W0:Y:S01]  /*0b20*/  LDC.64 R2, c[0x0][0x390] ;  /* 0x0000e400ff027b82 */ /* 0x000e220000000a00 */
[----:B------:R-:W-:-:S04]  /*0b30*/  IMAD R7, R0, UR9, R7 ;  /* 0x0000000900077c24 */ /* 0x000fc8000f8e0207 */
[----:B0-----:R-:W-:-:S05]  /*0b40*/  IMAD.WIDE R2, R7, 0x4, R2 ;  /* 0x0000000407027825 */ /* 0x001fca00078e0202 */
[----:B------:R-:W-:Y:S01]  /*0b50*/  STG.E desc[UR10][R2.64], R11 ;  /* 0x0000000b02007986 */ /* 0x000fe2000c10190a */
[----:B------:R-:W-:Y:S05]  /*0b60*/  EXIT ;  /* 0x000000000000794d */ /* 0x000fea0003800000 */
.L_x_27:
        /* <DEDUP_REMOVED lines=9> */
.L_x_38:


//--------------------- .text._Z25multiplyMatrixGPUByBlocksPfS_S_i --------------------------
	.section	.text._Z25multiplyMatrixGPUByBlocksPfS_S_i,"ax",@progbits
	.align	128
        .global         _Z25multiplyMatrixGPUByBlocksPfS_S_i
        .type           _Z25multiplyMatrixGPUByBlocksPfS_S_i,@function
        .size           _Z25multiplyMatrixGPUByBlocksPfS_S_i,(.L_x_39 - _Z25multiplyMatrixGPUByBlocksPfS_S_i)
        .other          _Z25multiplyMatrixGPUByBlocksPfS_S_i,@"STO_CUDA_ENTRY STV_DEFAULT"
_Z25multiplyMatrixGPUByBlocksPfS_S_i:
.text._Z25multiplyMatrixGPUByBlocksPfS_S_i:
[----:B------:R-:W-:Y:S08]  /*0000*/  LDC R1, c[0x0][0x37c] ;  /* 0x0000df00ff017b82 */ /* 0x000ff00000000800 */
[----:B------:R-:W0:Y:S01]  /*0010*/  LDC R0, c[0x0][0x398] ;  /* 0x0000e600ff007b82 */ /* 0x000e220000000800 */
[----:B------:R-:W1:Y:S01]  /*0020*/  S2R R3, SR_CTAID.X ;  /* 0x0000000000037919 */ /* 0x000e620000002500 */
[----:B------:R-:W2:Y:S01]  /*0030*/  LDCU.64 UR4, c[0x0][0x358] ;  /* 0x00006b00ff0477ac */ /* 0x000ea20008000a00 */
[----:B------:R-:W-:Y:S01]  /*0040*/  HFMA2 R6, -RZ, RZ, 0, 0 ;  /* 0x00000000ff067431 */ /* 0x000fe200000001ff */
[----:B------:R-:W3:Y:S01]  /*0050*/  S2R R2, SR_CTAID.Y ;  /* 0x0000000000027919 */ /* 0x000ee20000002600 */
[----:B0-----:R-:W-:-:S13]  /*0060*/  ISETP.GE.AND P0, PT, R0, 0x1, PT ;  /* 0x000000010000780c */ /* 0x001fda0003f06270 */
[----:B-123--:R-:W-:Y:S05]  /*0070*/  @!P0 BRA `(.L_x_28) ;  /* 0x0000000800cc8947 */ /* 0x00efea0003800000 */
[C---:B------:R-:W-:Y:S01]  /*0080*/  ISETP.GE.U32.AND P1, PT, R0.reuse, 0x10, PT ;  /* 0x000000100000780c */ /* 0x040fe20003f26070 */
[----:B------:R-:W-:Y:S01]  /*0090*/  IMAD R4, R3, 0x473, RZ ;  /* 0x0000047303047824 */ /* 0x000fe200078e02ff */
[----:B------:R-:W-:Y:S01]  /*00a0*/  LOP3.LUT R22, R0, 0xf, RZ, 0xc0, !PT ;  /* 0x0000000f00167812 */ /* 0x000fe200078ec0ff */
[----:B------:R-:W-:Y:S01]  /*00b0*/  IMAD.MOV.U32 R5, RZ, RZ, RZ ;  /* 0x000000ffff057224 */ /* 0x000fe200078e00ff */
[----:B------:R-:W-:Y:S02]  /*00c0*/  MOV R6, RZ ;  /* 0x000000ff00067202 */ /* 0x000fe40000000f00 */
[----:B------:R-:W-:-:S07]  /*00d0*/  ISETP.NE.AND P0, PT, R22, RZ, PT ;  /* 0x000000ff1600720c */ /* 0x000fce0003f05270 */
[----:B------:R-:W-:Y:S06]  /*00e0*/  @!P1 BRA `(.L_x_29) ;  /* 0x0000000400089947 */ /* 0x000fec0003800000 */
[----:B------:R-:W0:Y:S01]  /*00f0*/  LDC.64 R6, c[0x0][0x380] ;  /* 0x0000e000ff067b82 */ /* 0x000e220000000a00 */
[----:B------:R-:W-:-:S07]  /*0100*/  LOP3.LUT R5, R0, 0x7ffffff0, RZ, 0xc0, !PT ;  /* 0x7ffffff000057812 */ /* 0x000fce00078ec0ff */
[----:B------:R-:W1:Y:S01]  /*0110*/  LDC.64 R8, c[0x0][0x388] ;  /* 0x0000e200ff087b82 */ /* 0x000e620000000a00 */
[----:B0-----:R-:W-:-:S03]  /*0120*/  IMAD.WIDE.U32 R6, R2, 0x11cc, R6 ;  /* 0x000011cc02067825 */ /* 0x001fc600078e0006 */
[----:B------:R-:W-:Y:S02]  /*0130*/  IADD3 R10, P1, PT, R6, 0x20, RZ ;  /* 0x00000020060a7810 */ /* 0x000fe40007f3e0ff */
[----:B------:R-:W-:Y:S01]  /*0140*/  MOV R6, RZ ;  /* 0x000000ff00067202 */ /* 0x000fe20000000f00 */
[----:B-1----:R-:W-:Y:S01]  /*0150*/  IMAD.WIDE.U32 R8, R4, 0x4, R8 ;  /* 0x0000000404087825 */ /* 0x002fe200078e0008 */
[----:B------:R-:W-:-:S03]  /*0160*/  IADD3.X R11, PT, PT, RZ, R7, RZ, P1, !PT ;  /* 0x00000007ff0b7210 */ /* 0x000fc60000ffe4ff */
[----:B------:R-:W-:Y:S01]  /*0170*/  IMAD.MOV R7, RZ, RZ, -R5 ;  /* 0x000000ffff077224 */ /* 0x000fe200078e0a05 */
[----:B------:R-:W-:-:S05]  /*0180*/  IADD3 R8, P2, PT, R8, 0x20, RZ ;  /* 0x0000002008087810 */ /* 0x000fca0007f5e0ff */
[----:B------:R-:W-:-:S08]  /*0190*/  IMAD.X R9, RZ, RZ, R9, P2 ;  /* 0x000000ffff097224 */ /* 0x000fd000010e0609 */
.L_x_30:
[----:B------:R-:W2:Y:S04]  /*01a0*/  LDG.E R13, desc[UR4][R10.64+-0x20] ;  /* 0xffffe0040a0d7981 */ /* 0x000ea8000c1e1900 */
[----:B------:R-:W2:Y:S04]  /*01b0*/  LDG.E R12, desc[UR4][R8.64+-0x20] ;  /* 0xffffe004080c7981 */ /* 0x000ea8000c1e1900 */
[----:B------:R-:W3:Y:S04]  /*01c0*/  LDG.E R17, desc[UR4][R10.64+-0x1c] ;  /* 0xffffe4040a117981 */ /* 0x000ee8000c1e1900 */
        /* <DEDUP_REMOVED lines=15> */
[----:B------:R-:W3:Y:S04]  /*02c0*/  LDG.E R14, desc[UR4][R10.64] ;  /* 0x000000040a0e7981 */ /* 0x000ee8000c1e1900 */
        /* <DEDUP_REMOVED lines=12> */
[----:B--2---:R-:W-:-:S03]  /*0390*/  FFMA R25, R6, R13, R25 ;  /* 0x0000000d06197223 */ /* 0x004fc60000000019 */
[----:B------:R-:W2:Y:S04]  /*03a0*/  LDG.E R6, desc[UR4][R10.64+0x10] ;  /* 0x000010040a067981 */ /* 0x000ea8000c1e1900 */
[----:B------:R-:W2:Y:S01]  /*03b0*/  LDG.E R13, desc[UR4][R8.64+0x10] ;  /* 0x00001004080d7981 */ /* 0x000ea2000c1e1900 */
[----:B------:R-:W-:-:S03]  /*03c0*/  FFMA R25, R12, R15, R25 ;  /* 0x0000000f0c197223 */ /* 0x000fc60000000019 */
[----:B------:R-:W2:Y:S04]  /*03d0*/  LDG.E R12, desc[UR4][R10.64+0x14] ;  /* 0x000014040a0c7981 */ /* 0x000ea8000c1e1900 */
[----:B------:R-:W2:Y:S01]  /*03e0*/  LDG.E R15, desc[UR4][R8.64+0x14] ;  /* 0x00001404080f7981 */ /* 0x000ea2000c1e1900 */
[----:B---3--:R-:W-:-:S03]  /*03f0*/  FFMA R27, R14, R17, R25 ;  /* 0x000000110e1b7223 */ /* 0x008fc60000000019 */
[----:B------:R-:W3:Y:S04]  /*0400*/  LDG.E R17, desc[UR4][R10.64+0x18] ;  /* 0x000018040a117981 */ /* 0x000ee8000c1e1900 */
[----:B------:R-:W3:Y:S04]  /*0410*/  LDG.E R14, desc[UR4][R8.64+0x18] ;  /* 0x00001804080e7981 */ /* 0x000ee8000c1e1900 */
[----:B------:R0:W3:Y:S01]  /*0420*/  LDG.E R25, desc[UR4][R8.64+0x1c] ;  /* 0x00001c0408197981 */ /* 0x0000e2000c1e1900 */
[----:B----4-:R-:W-:Y:S01]  /*0430*/  FFMA R21, R18, R21, R27 ;  /* 0x0000001512157223 */ /* 0x010fe2000000001b */
[----:B------:R-:W-:-:S03]  /*0440*/  IADD3 R7, PT, PT, R7, 0x10, RZ ;  /* 0x0000001007077810 */ /* 0x000fc60007ffe0ff */
[----:B-----5:R-:W-:Y:S01]  /*0450*/  FFMA R21, R20, R23, R21 ;  /* 0x0000001714157223 */ /* 0x020fe20000000015 */
[----:B------:R-:W-:-:S03]  /*0460*/  ISETP.NE.AND P1, PT, R7, RZ, PT ;  /* 0x000000ff0700720c */ /* 0x000fc60003f25270 */
[----:B------:R-:W-:Y:S01]  /*0470*/  FFMA R19, R16, R19, R21 ;  /* 0x0000001310137223 */ /* 0x000fe20000000015 */
[----:B0-----:R-:W-:Y:S02]  /*0480*/  IADD3 R8, P3, PT, R8, 0x40, RZ ;  /* 0x0000004008087810 */ /* 0x001fe40007f7e0ff */
[----:B------:R-:W-:-:S03]  /*0490*/  IADD3 R10, P2, PT, R10, 0x40, RZ ;  /* 0x000000400a0a7810 */ /* 0x000fc60007f5e0ff */
[----:B------:R-:W-:Y:S01]  /*04a0*/  IMAD.X R9, RZ, RZ, R9, P3 ;  /* 0x000000ffff097224 */ /* 0x000fe200018e0609 */
[----:B------:R-:W-:Y:S01]  /*04b0*/  IADD3.X R11, PT, PT, RZ, R11, RZ, P2, !PT ;  /* 0x0000000bff0b7210 */ /* 0x000fe200017fe4ff */
[----:B--2---:R-:W-:-:S04]  /*04c0*/  FFMA R13, R6, R13, R19 ;  /* 0x0000000d060d7223 */ /* 0x004fc80000000013 */
[----:B------:R-:W-:-:S04]  /*04d0*/  FFMA R12, R12, R15, R13 ;  /* 0x0000000f0c0c7223 */ /* 0x000fc8000000000d */
[----:B---3--:R-:W-:-:S04]  /*04e0*/  FFMA R17, R17, R14, R12 ;  /* 0x0000000e11117223 */ /* 0x008fc8000000000c */
[----:B------:R-:W-:Y:S01]  /*04f0*/  FFMA R6, R24, R25, R17 ;  /* 0x0000001918067223 */ /* 0x000fe20000000011 */
[----:B------:R-:W-:Y:S06]  /*0500*/  @P1 BRA `(.L_x_30) ;  /* 0xfffffffc00241947 */ /* 0x000fec000383ffff */
.L_x_29:
[----:B------:R-:W-:Y:S01]  /*0510*/  IMAD R8, R2, 0x473, RZ ;  /* 0x0000047302087824 */ /* 0x000fe200078e02ff */
[----:B------:R-:W-:Y:S06]  /*0520*/  @!P0 BRA `(.L_x_28) ;  /* 0x0000000400a08947 */ /* 0x000fec0003800000 */
[----:B------:R-:W-:Y:S02]  /*0530*/  ISETP.GE.U32.AND P1, PT, R22, 0x8, PT ;  /* 0x000000081600780c */ /* 0x000fe40003f26070 */
[----:B------:R-:W-:-:S04]  /*0540*/  LOP3.LUT R19, R0, 0x7, RZ, 0xc0, !PT ;  /* 0x0000000700137812 */ /* 0x000fc800078ec0ff */
[----:B------:R-:W-:-:S07]  /*0550*/  ISETP.NE.AND P0, PT, R19, RZ, PT ;  /* 0x000000ff1300720c */ /* 0x000fce0003f05270 */
[----:B------:R-:W-:Y:S06]  /*0560*/  @!P1 BRA `(.L_x_31) ;  /* 0x0000000000a49947 */ /* 0x000fec0003800000 */
[----:B------:R-:W0:Y:S01]  /*0570*/  LDC.64 R16, c[0x0][0x380] ;  /* 0x0000e000ff107b82 */ /* 0x000e220000000a00 */
[CC--:B------:R-:W-:Y:S02]  /*0580*/  IADD3 R9, P1, PT, R8.reuse, R5.reuse, RZ ;  /* 0x0000000508097210 */ /* 0x0c0fe40007f3e0ff */
[-C--:B------:R-:W-:Y:S02]  /*0590*/  IADD3 R21, PT, PT, R8, R5.reuse, RZ ;  /* 0x0000000508157210 */ /* 0x080fe40007ffe0ff */
[CC--:B------:R-:W-:Y:S01]  /*05a0*/  IADD3 R7, P2, PT, R4.reuse, R5.reuse, RZ ;  /* 0x0000000504077210 */ /* 0x0c0fe20007f5e0ff */
[----:B------:R-:W-:Y:S01]  /*05b0*/  IMAD.X R18, RZ, RZ, RZ, P1 ;  /* 0x000000ffff127224 */ /* 0x000fe200008e06ff */
[----:B------:R-:W-:Y:S01]  /*05c0*/  IADD3 R23, PT, PT, R4, R5, RZ ;  /* 0x0000000504177210 */ /* 0x000fe20007ffe0ff */
[----:B------:R-:W1:Y:S01]  /*05d0*/  LDC.64 R12, c[0x0][0x380] ;  /* 0x0000e000ff0c7b82 */ /* 0x000e620000000a00 */
[----:B------:R-:W-:-:S07]  /*05e0*/  IADD3.X R20, PT, PT, RZ, RZ, RZ, P2, !PT ;  /* 0x000000ffff147210 */ /* 0x000fce00017fe4ff */
[----:B------:R-:W2:Y:S08]  /*05f0*/  LDC.64 R10, c[0x0][0x388] ;  /* 0x0000e200ff0a7b82 */ /* 0x000eb00000000a00 */
[----:B------:R-:W3:Y:S01]  /*0600*/  LDC.64 R14, c[0x0][0x388] ;  /* 0x0000e200ff0e7b82 */ /* 0x000ee20000000a00 */
[----:B0-----:R-:W-:-:S06]  /*0610*/  IMAD.WIDE.U32 R16, R21, 0x4, R16 ;  /* 0x0000000415107825 */ /* 0x001fcc00078e0010 */
[----:B------:R-:W4:Y:S01]  /*0620*/  LDG.E R17, desc[UR4][R16.64] ;  /* 0x0000000410117981 */ /* 0x000f22000c1e1900 */
[----:B-1----:R-:W-:-:S04]  /*0630*/  LEA R12, P1, R9, R12, 0x2 ;  /* 0x0000000c090c7211 */ /* 0x002fc800078210ff */
[----:B------:R-:W-:Y:S02]  /*0640*/  LEA.HI.X R13, R9, R13, R18, 0x2, P1 ;  /* 0x0000000d090d7211 */ /* 0x000fe400008f1412 */
[----:B--2---:R-:W-:-:S03]  /*0650*/  LEA R10, P2, R7, R10, 0x2 ;  /* 0x0000000a070a7211 */ /* 0x004fc600078410ff */
[----:B------:R-:W2:Y:S01]  /*0660*/  LDG.E R28, desc[UR4][R12.64+0x4] ;  /* 0x000004040c1c7981 */ /* 0x000ea2000c1e1900 */
[----:B------:R-:W-:-:S03]  /*0670*/  LEA.HI.X R11, R7, R11, R20, 0x2, P2 ;  /* 0x0000000b070b7211 */ /* 0x000fc600010f1414 */
[----:B------:R-:W5:Y:S01]  /*0680*/  LDG.E R22, desc[UR4][R12.64+0x8] ;  /* 0x000008040c167981 */ /* 0x000f62000c1e1900 */
[----:B---3--:R-:W-:-:S03]  /*0690*/  IMAD.WIDE.U32 R14, R23, 0x4, R14 ;  /* 0x00000004170e7825 */ /* 0x008fc600078e000e */
[----:B------:R-:W2:Y:S04]  /*06a0*/  LDG.E R27, desc[UR4][R10.64+0x4] ;  /* 0x000004040a1b7981 */ /* 0x000ea8000c1e1900 */
[----:B------:R-:W4:Y:S04]  /*06b0*/  LDG.E R26, desc[UR4][R14.64] ;  /* 0x000000040e1a7981 */ /* 0x000f28000c1e1900 */
[----:B------:R-:W5:Y:S04]  /*06c0*/  LDG.E R25, desc[UR4][R10.64+0x8] ;  /* 0x000008040a197981 */ /* 0x000f68000c1e1900 */
[----:B------:R-:W3:Y:S04]  /*06d0*/  LDG.E R20, desc[UR4][R12.64+0xc] ;  /* 0x00000c040c147981 */ /* 0x000ee8000c1e1900 */
        /* <DEDUP_REMOVED lines=8> */
[----:B------:R-:W3:Y:S01]  /*0760*/  LDG.E R15, desc[UR4][R10.64+0x1c] ;  /* 0x00001c040a0f7981 */ /* 0x000ee2000c1e1900 */
[----:B------:R-:W-:Y:S01]  /*0770*/  IADD3 R5, PT, PT, R5, 0x8, RZ ;  /* 0x0000000805057810 */ /* 0x000fe20007ffe0ff */
[----:B----4-:R-:W-:-:S04]  /*0780*/  FFMA R17, R17, R26, R6 ;  /* 0x0000001a11117223 */ /* 0x010fc80000000006 */
[----:B--2---:R-:W-:-:S04]  /*0790*/  FFMA R17, R28, R27, R17 ;  /* 0x0000001b1c117223 */ /* 0x004fc80000000011 */
[----:B-----5:R-:W-:-:S04]  /*07a0*/  FFMA R17, R22, R25, R17 ;  /* 0x0000001916117223 */ /* 0x020fc80000000011 */
[----:B---3--:R-:W-:-:S04]  /*07b0*/  FFMA R17, R20, R23, R17 ;  /* 0x0000001714117223 */ /* 0x008fc80000000011 */
[----:B------:R-:W-:-:S04]  /*07c0*/  FFMA R18, R18, R21, R17 ;  /* 0x0000001512127223 */ /* 0x000fc80000000011 */
[----:B------:R-:W-:-:S04]  /*07d0*/  FFMA R16, R9, R16, R18 ;  /* 0x0000001009107223 */ /* 0x000fc80000000012 */
[----:B------:R-:W-:-:S04]  /*07e0*/  FFMA R7, R7, R24, R16 ;  /* 0x0000001807077223 */ /* 0x000fc80000000010 */
[----:B------:R-:W-:-:S07]  /*07f0*/  FFMA R6, R14, R15, R7 ;  /* 0x0000000f0e067223 */ /* 0x000fce0000000007 */
.L_x_31:
[----:B------:R-:W-:Y:S05]  /*0800*/  @!P0 BRA `(.L_x_28) ;  /* 0x0000000000e88947 */ /* 0x000fea0003800000 */
[----:B------:R-:W-:Y:S02]  /*0810*/  ISETP.GE.U32.AND P1, PT, R19, 0x4, PT ;  /* 0x000000041300780c */ /* 0x000fe40003f26070 */
[----:B------:R-:W-:-:S04]  /*0820*/  LOP3.LUT R7, R0, 0x3, RZ, 0xc0, !PT ;  /* 0x0000000300077812 */ /* 0x000fc800078ec0ff */
[----:B------:R-:W-:-:S07]  /*0830*/  ISETP.NE.AND P0, PT, R7, RZ, PT ;  /* 0x000000ff0700720c */ /* 0x000fce0003f05270 */
[----:B------:R-:W-:Y:S06]  /*0840*/  @!P1 BRA `(.L_x_32) ;  /* 0x0000000000749947 */ /* 0x000fec0003800000 */
[----:B------:R-:W0:Y:S01]  /*0850*/  LDC.64 R16, c[0x0][0x380] ;  /* 0x0000e000ff107b82 */ /* 0x000e220000000a00 */
[-C--:B------:R-:W-:Y:S01]  /*0860*/  IADD3 R9, P2, PT, R4, R5.reuse, RZ ;  /* 0x0000000504097210 */ /* 0x080fe20007f5e0ff */
[----:B------:R-:W-:Y:S01]  /*0870*/  IMAD.IADD R21, R8, 0x1, R5 ;  /* 0x0000000108157824 */ /* 0x000fe200078e0205 */
[-C--:B------:R-:W-:Y:S02]  /*0880*/  IADD3 R23, PT, PT, R4, R5.reuse, RZ ;  /* 0x0000000504177210 */ /* 0x080fe40007ffe0ff */
[----:B------:R-:W-:Y:S01]  /*0890*/  IADD3 R18, P1, PT, R8, R5, RZ ;  /* 0x0000000508127210 */ /* 0x000fe20007f3e0ff */
[----:B------:R-:W-:Y:S02]  /*08a0*/  IMAD.X R20, RZ, RZ, RZ, P2 ;  /* 0x000000ffff147224 */ /* 0x000fe400010e06ff */
[----:B------:R-:W1:Y:S01]  /*08b0*/  LDC.64 R14, c[0x0][0x388] ;  /* 0x0000e200ff0e7b82 */ /* 0x000e620000000a00 */
[----:B------:R-:W-:-:S07]  /*08c0*/  IADD3.X R19, PT, PT, RZ, RZ, RZ, P1, !PT ;  /* 0x000000ffff137210 */ /* 0x000fce0000ffe4ff */
[----:B------:R-:W2:Y:S08]  /*08d0*/  LDC.64 R12, c[0x0][0x380] ;  /* 0x0000e000ff0c7b82 */ /* 0x000eb00000000a00 */
[----:B------:R-:W3:Y:S01]  /*08e0*/  LDC.64 R10, c[0x0][0x388] ;  /* 0x0000e200ff0a7b82 */ /* 0x000ee20000000a00 */
[----:B0-----:R-:W-:-:S06]  /*08f0*/  IMAD.WIDE.U32 R16, R21, 0x4, R16 ;  /* 0x0000000415107825 */ /* 0x001fcc00078e0010 */
[----:B------:R-:W4:Y:S01]  /*0900*/  LDG.E R17, desc[UR4][R16.64] ;  /* 0x0000000410117981 */ /* 0x000f22000c1e1900 */
[----:B-1----:R-:W-:-:S06]  /*0910*/  IMAD.WIDE.U32 R14, R23, 0x4, R14 ;  /* 0x00000004170e7825 */ /* 0x002fcc00078e000e */
[----:B------:R-:W4:Y:S01]  /*0920*/  LDG.E R14, desc[UR4][R14.64] ;  /* 0x000000040e0e7981 */ /* 0x000f22000c1e1900 */
[----:B--2---:R-:W-:-:S04]  /*0930*/  LEA R12, P1, R18, R12, 0x2 ;  /* 0x0000000c120c7211 */ /* 0x004fc800078210ff */
[----:B------:R-:W-:Y:S02]  /*0940*/  LEA.HI.X R13, R18, R13, R19, 0x2, P1 ;  /* 0x0000000d120d7211 */ /* 0x000fe400008f1413 */
[----:B---3--:R-:W-:-:S03]  /*0950*/  LEA R10, P2, R9, R10, 0x2 ;  /* 0x0000000a090a7211 */ /* 0x008fc600078410ff */
[----:B------:R-:W2:Y:S01]  /*0960*/  LDG.E R19, desc[UR4][R12.64+0x8] ;  /* 0x000008040c137981 */ /* 0x000ea2000c1e1900 */
[----:B------:R-:W-:-:S03]  /*0970*/  LEA.HI.X R11, R9, R11, R20, 0x2, P2 ;  /* 0x0000000b090b7211 */ /* 0x000fc600010f1414 */
[----:B------:R-:W3:Y:S04]  /*0980*/  LDG.E R21, desc[UR4][R12.64+0xc] ;  /* 0x00000c040c157981 */ /* 0x000ee8000c1e1900 */
[----:B------:R-:W5:Y:S04]  /*0990*/  LDG.E R9, desc[UR4][R12.64+0x4] ;  /* 0x000004040c097981 */ /* 0x000f68000c1e1900 */
[----:B------:R-:W5:Y:S04]  /*09a0*/  LDG.E R18, desc[UR4][R10.64+0x4] ;  /* 0x000004040a127981 */ /* 0x000f68000c1e1900 */
[----:B------:R-:W2:Y:S04]  /*09b0*/  LDG.E R20, desc[UR4][R10.64+0x8] ;  /* 0x000008040a147981 */ /* 0x000ea8000c1e1900 */
[----:B------:R-:W3:Y:S01]  /*09c0*/  LDG.E R22, desc[UR4][R10.64+0xc] ;  /* 0x00000c040a167981 */ /* 0x000ee2000c1e1900 */
[----:B------:R-:W-:Y:S01]  /*09d0*/  IADD3 R5, PT, PT, R5, 0x4, RZ ;  /* 0x0000000405057810 */ /* 0x000fe20007ffe0ff */
[----:B----4-:R-:W-:-:S04]  /*09e0*/  FFMA R6, R17, R14, R6 ;  /* 0x0000000e11067223 */ /* 0x010fc80000000006 */
[----:B-----5:R-:W-:-:S04]  /*09f0*/  FFMA R6, R9, R18, R6 ;  /* 0x0000001209067223 */ /* 0x020fc80000000006 */
[----:B--2---:R-:W-:-:S04]  /*0a00*/  FFMA R6, R19, R20, R6 ;  /* 0x0000001413067223 */ /* 0x004fc80000000006 */
[----:B---3--:R-:W-:-:S07]  /*0a10*/  FFMA R6, R21, R22, R6 ;  /* 0x0000001615067223 */ /* 0x008fce0000000006 */
.L_x_32:
[----:B------:R-:W-:Y:S05]  /*0a20*/  @!P0 BRA `(.L_x_28) ;  /* 0x0000000000608947 */ /* 0x000fea0003800000 */
[----:B------:R-:W0:Y:S01]  /*0a30*/  LDC.64 R10, c[0x0][0x388] ;  /* 0x0000e200ff0a7b82 */ /* 0x000e220000000a00 */
[----:B------:R-:W-:Y:S01]  /*0a40*/  IADD3 R9, PT, PT, R4, R5, RZ ;  /* 0x0000000504097210 */ /* 0x000fe20007ffe0ff */
[----:B------:R-:W-:Y:S01]  /*0a50*/  IMAD.IADD R15, R8, 0x1, R5 ;  /* 0x00000001080f7824 */ /* 0x000fe200078e0205 */
[----:B------:R-:W-:-:S05]  /*0a60*/  IADD3 R7, PT, PT, -R7, RZ, RZ ;  /* 0x000000ff07077210 */ /* 0x000fca0007ffe1ff */
[----:B------:R-:W1:Y:S01]  /*0a70*/  LDC.64 R12, c[0x0][0x380] ;  /* 0x0000e000ff0c7b82 */ /* 0x000e620000000a00 */
[----:B0-----:R-:W-:-:S03]  /*0a80*/  IMAD.WIDE.U32 R4, R9, 0x4, R10 ;  /* 0x0000000409047825 */ /* 0x001fc600078e000a */
[----:B------:R-:W-:Y:S01]  /*0a90*/  MOV R10, R4 ;  /* 0x00000004000a7202 */ /* 0x000fe20000000f00 */
[----:B-1----:R-:W-:Y:S01]  /*0aa0*/  IMAD.WIDE.U32 R8, R15, 0x4, R12 ;  /* 0x000000040f087825 */ /* 0x002fe200078e000c */
[----:B------:R-:W-:-:S03]  /*0ab0*/  MOV R13, R5 ;  /* 0x00000005000d7202 */ /* 0x000fc60000000f00 */
[----:B------:R-:W-:Y:S01]  /*0ac0*/  IMAD.MOV.U32 R4, RZ, RZ, R8 ;  /* 0x000000ffff047224 */ /* 0x000fe200078e0008 */
[----:B------:R-:W-:-:S07]  /*0ad0*/  MOV R11, R9 ;  /* 0x00000009000b7202 */ /* 0x000fce0000000f00 */
.L_x_33:
[----:B------:R-:W-:Y:S01]  /*0ae0*/  IMAD.MOV.U32 R5, RZ, RZ, R11 ;  /* 0x000000ffff057224 */ /* 0x000fe200078e000b */
[----:B------:R-:W-:Y:S02]  /*0af0*/  MOV R8, R10 ;  /* 0x0000000a00087202 */ /* 0x000fe40000000f00 */
[----:B------:R-:W-:-:S03]  /*0b00*/  MOV R9, R13 ;  /* 0x0000000d00097202 */ /* 0x000fc60000000f00 */
[----:B------:R0:W2:Y:S04]  /*0b10*/  LDG.E R5, desc[UR4][R4.64] ;  /* 0x0000000404057981 */ /* 0x0000a8000c1e1900 */
[----:B------:R-:W2:Y:S01]  /*0b20*/  LDG.E R8, desc[UR4][R8.64] ;  /* 0x0000000408087981 */ /* 0x000ea2000c1e1900 */
[----:B------:R-:W-:Y:S01]  /*0b30*/  VIADD R7, R7, 0x1 ;  /* 0x0000000107077836 */ /* 0x000fe20000000000 */
[----:B------:R-:W-:-:S04]  /*0b40*/  IADD3 R10, P1, PT, R10, 0x4, RZ ;  /* 0x000000040a0a7810 */ /* 0x000fc80007f3e0ff */
[----:B------:R-:W-:Y:S02]  /*0b50*/  ISETP.NE.AND P0, PT, R7, RZ, PT ;  /* 0x000000ff0700720c */ /* 0x000fe40003f05270 */
[----:B0-----:R-:W-:Y:S02]  /*0b60*/  IADD3 R4, P2, PT, R4, 0x4, RZ ;  /* 0x0000000404047810 */ /* 0x001fe40007f5e0ff */
[----:B------:R-:W-:Y:S02]  /*0b70*/  IADD3.X R13, PT, PT, RZ, R13, RZ, P1, !PT ;  /* 0x0000000dff0d7210 */ /* 0x000fe40000ffe4ff */
[----:B------:R-:W-:Y:S01]  /*0b80*/  IADD3.X R11, PT, PT, RZ, R11, RZ, P2, !PT ;  /* 0x0000000bff0b7210 */ /* 0x000fe200017fe4ff */
[----:B--2---:R-:W-:-:S06]  /*0b90*/  FFMA R6, R5, R8, R6 ;  /* 0x0000000805067223 */ /* 0x004fcc0000000006 */
[----:B------:R-:W-:Y:S05]  /*0ba0*/  @P0 BRA `(.L_x_33) ;  /* 0xfffffffc00cc0947 */ /* 0x000fea000383ffff */
.L_x_28:
[----:B------:R-:W0:Y:S01]  /*0bb0*/  LDC.64 R4, c[0x0][0x390] ;  /* 0x0000e400ff047b82 */ /* 0x000e220000000a00 */
[----:B------:R-:W-:-:S04]  /*0bc0*/  IMAD R3, R2, R0, R3 ;  /* 0x0000000002037224 */ /* 0x000fc800078e0203 */
[----:B0-----:R-:W-:-:S05]  /*0bd0*/  IMAD.WIDE R2, R3, 0x4, R4 ;  /* 0x0000000403027825 */ /* 0x001fca00078e0204 */
[----:B------:R-:W-:Y:S01]  /*0be0*/  STG.E desc[UR4][R2.64], R6 ;  /* 0x0000000602007986 */ /* 0x000fe2000c101904 */
[----:B------:R-:W-:Y:S05]  /*0bf0*/  EXIT ;  /* 0x000000000000794d */ /* 0x000fea0003800000 */
.L_x_34:
        /* <DEDUP_REMOVED lines=16> */
.L_x_39:


//--------------------- .nv.shared.reserved.0     --------------------------
	.section	.nv.shared.reserved.0,"aw",@nobits
	.weak		__nv_reservedSMEM_offset_0_alias
	.size		__nv_reservedSMEM_offset_0_alias, 0, 64
	.other		__nv_reservedSMEM_offset_0_alias,@"STO_CUDA_RESERVED_SHARED STV_DEFAULT"
__nv_reservedSMEM_offset_0_alias:
	.zero		0
	.zero		64


//--------------------- .nv.constant0._Z45multiplyMatrixGPUByBlocksThreads2DNonMultiplePfS_S_i --------------------------
	.section	.nv.constant0._Z45multiplyMatrixGPUByBlocksThreads2DNonMultiplePfS_S_i,"a",@progbits
	.sectionflags	@""
	.align	4
.nv.constant0._Z45multiplyMatrixGPUByBlocksThreads2DNonMultiplePfS_S_i:
	.zero		924


//--------------------- .nv.constant0._Z34multiplyMatrixGPUByBlocksThreads2DPfS_S_i --------------------------
	.section	.nv.constant0._Z34multiplyMatrixGPUByBlocksThreads2DPfS_S_i,"a",@progbits
	.sectionflags	@""
	.align	4
.nv.constant0._Z34multiplyMatrixGPUByBlocksThreads2DPfS_S_i:
	.zero		924


//--------------------- .nv.constant0._Z45multiplyMatrixGPUByBlocksThreads1DNonMultiplePfS_S_i --------------------------
	.section	.nv.constant0._Z45multiplyMatrixGPUByBlocksThreads1DNonMultiplePfS_S_i,"a",@progbits
	.sectionflags	@""
	.align	4
.nv.constant0._Z45multiplyMatrixGPUByBlocksThreads1DNonMultiplePfS_S_i:
	.zero		924


//--------------------- .nv.constant0._Z34multiplyMatrixGPUByBlocksThreads1DPfS_S_i --------------------------
	.section	.nv.constant0._Z34multiplyMatrixGPUByBlocksThreads1DPfS_S_i,"a",@progbits
	.sectionflags	@""
	.align	4
.nv.constant0._Z34multiplyMatrixGPUByBlocksThreads1DPfS_S_i:
	.zero		924


//--------------------- .nv.constant0._Z25multiplyMatrixGPUByBlocksPfS_S_i --------------------------
	.section	.nv.constant0._Z25multiplyMatrixGPUByBlocksPfS_S_i,"a",@progbits
	.sectionflags	@""
	.align	4
.nv.constant0._Z25multiplyMatrixGPUByBlocksPfS_S_i:
	.zero		924


//--------------------- SYMBOLS --------------------------

	.type		.nv.reservedSmem.offset0,@object
	.size		.nv.reservedSmem.offset0,0x4
